	.target	sm_100a

	.elftype	@"ET_EXEC"


//--------------------- .note.nv.tkinfo           --------------------------
	.section	.note.nv.tkinfo,"",@"SHT_NOTE"
	.sectionflags	@"SHF_NOTE_NV_TKINFO"
	.tkinfo
        /*0018*/ 	.word	0x00000081
        /*0030*/ 	.string	""
        /*0030*/ 	.string	"ptxas-blackwell"
        /*0030*/ 	.string	"Cuda compilation tools, release 12.9, V12.9.86"
        /*0030*/ 	.string	"Build cuda_12.9.r12.9/compiler.36037853_0"
        /*0030*/ 	.string	"-v  -suppress-debug-info  -lineinfo  -arch sm_100a "



//--------------------- .note.nv.cuver            --------------------------
	.section	.note.nv.cuver,"",@"SHT_NOTE"
	.sectionflags	@"SHF_NOTE_NV_CUVER"
        /*0018*/ 	.short	0x0001
        /*001a*/ 	.short	0x0064
        /*001c*/ 	.short	0x0001
        /*001e*/ 	.short	0x0000
        /*0020*/ 	.short	0x0001
        /*0022*/ 	.short	0x0000


//--------------------- .nv.info                  --------------------------
	.section	.nv.info,"",@"SHT_CUDA_INFO"
	.align	4


	//----- nvinfo : EIATTR_REGCOUNT
	.align		4
        /*0000*/ 	.byte	0x04, 0x2f
        /*0002*/ 	.short	(.L_2 - .L_1)
	.align		4
.L_1:
        /*0004*/ 	.word	index@(attn_fwd)
        /*0008*/ 	.word	0x000000f4


	//----- nvinfo : EIATTR_FRAME_SIZE
	.align		4
.L_2:
        /*000c*/ 	.byte	0x04, 0x11
        /*000e*/ 	.short	(.L_4 - .L_3)
	.align		4
.L_3:
        /*0010*/ 	.word	index@(attn_fwd)
        /*0014*/ 	.word	0x00000000


	//----- nvinfo : EIATTR_MIN_STACK_SIZE
	.align		4
.L_4:
        /*0018*/ 	.byte	0x04, 0x12
        /*001a*/ 	.short	(.L_6 - .L_5)
	.align		4
.L_5:
        /*001c*/ 	.word	index@(attn_fwd)
        /*0020*/ 	.word	0x00000000
.L_6:


//--------------------- .nv.info.attn_fwd         --------------------------
	.section	.nv.info.attn_fwd,"",@"SHT_CUDA_INFO"
	.sectionflags	@""
	.align	4


	//----- nvinfo : EIATTR_CUDA_API_VERSION
	.align		4
        /*0000*/ 	.byte	0x04, 0x37
        /*0002*/ 	.short	(.L_8 - .L_7)
.L_7:
        /*0004*/ 	.word	0x00000081


	//----- nvinfo : EIATTR_KPARAM_INFO
	.align		4
.L_8:
        /*0008*/ 	.byte	0x04, 0x17
        /*000a*/ 	.short	(.L_10 - .L_9)
.L_9:
        /*000c*/ 	.word	0x00000000
        /*0010*/ 	.short	0x0019
        /*0012*/ 	.short	0x0080
        /*0014*/ 	.byte	0x00, 0xf4, 0x21, 0x00


	//----- nvinfo : EIATTR_KPARAM_INFO
	.align		4
.L_10:
        /*0018*/ 	.byte	0x04, 0x17
        /*001a*/ 	.short	(.L_12 - .L_11)
.L_11:
        /*001c*/ 	.word	0x00000000
        /*0020*/ 	.short	0x0018
        /*0022*/ 	.short	0x0078
        /*0024*/ 	.byte	0x00, 0xf4, 0x21, 0x00


	//----- nvinfo : EIATTR_KPARAM_INFO
	.align		4
.L_12:
        /*0028*/ 	.byte	0x04, 0x17
        /*002a*/ 	.short	(.L_14 - .L_13)
.L_13:
        /*002c*/ 	.word	0x00000000
        /*0030*/ 	.short	0x0017
        /*0032*/ 	.short	0x0070
        /*0034*/ 	.byte	0x00, 0xf0, 0x11, 0x00


	//----- nvinfo : EIATTR_KPARAM_INFO
	.align		4
.L_14:
        /*0038*/ 	.byte	0x04, 0x17
        /*003a*/ 	.short	(.L_16 - .L_15)
.L_15:
        /*003c*/ 	.word	0x00000000
        /*0040*/ 	.short	0x0016
        /*0042*/ 	.short	0x006c
        /*0044*/ 	.byte	0x00, 0xf0, 0x11, 0x00


	//----- nvinfo : EIATTR_KPARAM_INFO
	.align		4
.L_16:
        /*0048*/ 	.byte	0x04, 0x17
        /*004a*/ 	.short	(.L_18 - .L_17)
.L_17:
        /*004c*/ 	.word	0x00000000
        /*0050*/ 	.short	0x0015
        /*0052*/ 	.short	0x0068
        /*0054*/ 	.byte	0x00, 0xf0, 0x11, 0x00


	//----- nvinfo : EIATTR_KPARAM_INFO
	.align		4
.L_18:
        /*0058*/ 	.byte	0x04, 0x17
        /*005a*/ 	.short	(.L_20 - .L_19)
.L_19:
        /*005c*/ 	.word	0x00000000
        /*0060*/ 	.short	0x0014
        /*0062*/ 	.short	0x0064
        /*0064*/ 	.byte	0x00, 0xf0, 0x11, 0x00


	//----- nvinfo : EIATTR_KPARAM_INFO
	.align		4
.L_20:
        /*0068*/ 	.byte	0x04, 0x17
        /*006a*/ 	.short	(.L_22 - .L_21)
.L_21:
        /*006c*/ 	.word	0x00000000
        /*0070*/ 	.short	0x0013
        /*0072*/ 	.short	0x0060
        /*0074*/ 	.byte	0x00, 0xf0, 0x11, 0x00


	//----- nvinfo : EIATTR_KPARAM_INFO
	.align		4
.L_22:
        /*0078*/ 	.byte	0x04, 0x17
        /*007a*/ 	.short	(.L_24 - .L_23)
.L_23:
        /*007c*/ 	.word	0x00000000
        /*0080*/ 	.short	0x0012
        /*0082*/ 	.short	0x005c
        /*0084*/ 	.byte	0x00, 0xf0, 0x11, 0x00


	//----- nvinfo : EIATTR_KPARAM_INFO
	.align		4
.L_24:
        /*0088*/ 	.byte	0x04, 0x17
        /*008a*/ 	.short	(.L_26 - .L_25)
.L_25:
        /*008c*/ 	.word	0x00000000
        /*0090*/ 	.short	0x0011
        /*0092*/ 	.short	0x0058
        /*0094*/ 	.byte	0x00, 0xf0, 0x11, 0x00


	//----- nvinfo : EIATTR_KPARAM_INFO
	.align		4
.L_26:
        /*0098*/ 	.byte	0x04, 0x17
        /*009a*/ 	.short	(.L_28 - .L_27)
.L_27:
        /*009c*/ 	.word	0x00000000
        /*00a0*/ 	.short	0x0010
        /*00a2*/ 	.short	0x0054
        /*00a4*/ 	.byte	0x00, 0xf0, 0x11, 0x00


	//----- nvinfo : EIATTR_KPARAM_INFO
	.align		4
.L_28:
        /*00a8*/ 	.byte	0x04, 0x17
        /*00aa*/ 	.short	(.L_30 - .L_29)
.L_29:
        /*00ac*/ 	.word	0x00000000
        /*00b0*/ 	.short	0x000f
        /*00b2*/ 	.short	0x0050
        /*00b4*/ 	.byte	0x00, 0xf0, 0x11, 0x00


	//----- nvinfo : EIATTR_KPARAM_INFO
	.align		4
.L_30:
        /*00b8*/ 	.byte	0x04, 0x17
        /*00ba*/ 	.short	(.L_32 - .L_31)
.L_31:
        /*00bc*/ 	.word	0x00000000
        /*00c0*/ 	.short	0x000e
        /*00c2*/ 	.short	0x004c
        /*00c4*/ 	.byte	0x00, 0xf0, 0x11, 0x00


	//----- nvinfo : EIATTR_KPARAM_INFO
	.align		4
.L_32:
        /*00c8*/ 	.byte	0x04, 0x17
        /*00ca*/ 	.short	(.L_34 - .L_33)
.L_33:
        /*00cc*/ 	.word	0x00000000
        /*00d0*/ 	.short	0x000d
        /*00d2*/ 	.short	0x0048
        /*00d4*/ 	.byte	0x00, 0xf0, 0x11, 0x00


	//----- nvinfo : EIATTR_KPARAM_INFO
	.align		4
.L_34:
        /*00d8*/ 	.byte	0x04, 0x17
        /*00da*/ 	.short	(.L_36 - .L_35)
.L_35:
        /*00dc*/ 	.word	0x00000000
        /*00e0*/ 	.short	0x000c
        /*00e2*/ 	.short	0x0044
        /*00e4*/ 	.byte	0x00, 0xf0, 0x11, 0x00


	//----- nvinfo : EIATTR_KPARAM_INFO
	.align		4
.L_36:
        /*00e8*/ 	.byte	0x04, 0x17
        /*00ea*/ 	.short	(.L_38 - .L_37)
.L_37:
        /*00ec*/ 	.word	0x00000000
        /*00f0*/ 	.short	0x000b
        /*00f2*/ 	.short	0x0040
        /*00f4*/ 	.byte	0x00, 0xf0, 0x11, 0x00


	//----- nvinfo : EIATTR_KPARAM_INFO
	.align		4
.L_38:
        /*00f8*/ 	.byte	0x04, 0x17
        /*00fa*/ 	.short	(.L_40 - .L_39)
.L_39:
        /*00fc*/ 	.word	0x00000000
        /*0100*/ 	.short	0x000a
        /*0102*/ 	.short	0x003c
        /*0104*/ 	.byte	0x00, 0xf0, 0x11, 0x00


	//----- nvinfo : EIATTR_KPARAM_INFO
	.align		4
.L_40:
        /*0108*/ 	.byte	0x04, 0x17
        /*010a*/ 	.short	(.L_42 - .L_41)
.L_41:
        /*010c*/ 	.word	0x00000000
        /*0110*/ 	.short	0x0009
        /*0112*/ 	.short	0x0038
        /*0114*/ 	.byte	0x00, 0xf0, 0x11, 0x00


	//----- nvinfo : EIATTR_KPARAM_INFO
	.align		4
.L_42:
        /*0118*/ 	.byte	0x04, 0x17
        /*011a*/ 	.short	(.L_44 - .L_43)
.L_43:
        /*011c*/ 	.word	0x00000000
        /*0120*/ 	.short	0x0008
        /*0122*/ 	.short	0x0034
        /*0124*/ 	.byte	0x00, 0xf0, 0x11, 0x00


	//----- nvinfo : EIATTR_KPARAM_INFO
	.align		4
.L_44:
        /*0128*/ 	.byte	0x04, 0x17
        /*012a*/ 	.short	(.L_46 - .L_45)
.L_45:
        /*012c*/ 	.word	0x00000000
        /*0130*/ 	.short	0x0007
        /*0132*/ 	.short	0x0030
        /*0134*/ 	.byte	0x00, 0xf0, 0x11, 0x00


	//----- nvinfo : EIATTR_KPARAM_INFO
	.align		4
.L_46:
        /*0138*/ 	.byte	0x04, 0x17
        /*013a*/ 	.short	(.L_48 - .L_47)
.L_47:
        /*013c*/ 	.word	0x00000000
        /*0140*/ 	.short	0x0006
        /*0142*/ 	.short	0x002c
        /*0144*/ 	.byte	0x00, 0xf0, 0x11, 0x00


	//----- nvinfo : EIATTR_KPARAM_INFO
	.align		4
.L_48:
        /*0148*/ 	.byte	0x04, 0x17
        /*014a*/ 	.short	(.L_50 - .L_49)
.L_49:
        /*014c*/ 	.word	0x00000000
        /*0150*/ 	.short	0x0005
        /*0152*/ 	.short	0x0028
        /*0154*/ 	.byte	0x00, 0xf0, 0x11, 0x00


	//----- nvinfo : EIATTR_KPARAM_INFO
	.align		4
.L_50:
        /*0158*/ 	.byte	0x04, 0x17
        /*015a*/ 	.short	(.L_52 - .L_51)
.L_51:
        /*015c*/ 	.word	0x00000000
        /*0160*/ 	.short	0x0004
        /*0162*/ 	.short	0x0020
        /*0164*/ 	.byte	0x00, 0xf4, 0x21, 0x00


	//----- nvinfo : EIATTR_KPARAM_INFO
	.align		4
.L_52:
        /*0168*/ 	.byte	0x04, 0x17
        /*016a*/ 	.short	(.L_54 - .L_53)
.L_53:
        /*016c*/ 	.word	0x00000000
        /*0170*/ 	.short	0x0003
        /*0172*/ 	.short	0x0018
        /*0174*/ 	.byte	0x00, 0xf4, 0x21, 0x00


	//----- nvinfo : EIATTR_KPARAM_INFO
	.align		4
.L_54:
        /*0178*/ 	.byte	0x04, 0x17
        /*017a*/ 	.short	(.L_56 - .L_55)
.L_55:
        /*017c*/ 	.word	0x00000000
        /*0180*/ 	.short	0x0002
        /*0182*/ 	.short	0x0010
        /*0184*/ 	.byte	0x00, 0xf4, 0x21, 0x00


	//----- nvinfo : EIATTR_KPARAM_INFO
	.align		4
.L_56:
        /*0188*/ 	.byte	0x04, 0x17
        /*018a*/ 	.short	(.L_58 - .L_57)
.L_57:
        /*018c*/ 	.word	0x00000000
        /*0190*/ 	.short	0x0001
        /*0192*/ 	.short	0x0008
        /*0194*/ 	.byte	0x00, 0xf4, 0x21, 0x00


	//----- nvinfo : EIATTR_KPARAM_INFO
	.align		4
.L_58:
        /*0198*/ 	.byte	0x04, 0x17
        /*019a*/ 	.short	(.L_60 - .L_59)
.L_59:
        /*019c*/ 	.word	0x00000000
        /*01a0*/ 	.short	0x0000
        /*01a2*/ 	.short	0x0000
        /*01a4*/ 	.byte	0x00, 0xf4, 0x21, 0x00


	//----- nvinfo : EIATTR_SPARSE_MMA_MASK
	.align		4
.L_60:
        /*01a8*/ 	.byte	0x03, 0x50
        /*01aa*/ 	.short	0x0000


	//----- nvinfo : EIATTR_MAXREG_COUNT
	.align		4
        /*01ac*/ 	.byte	0x03, 0x1b
        /*01ae*/ 	.short	0x00ff


	//----- nvinfo : EIATTR_NUM_BARRIERS
	.align		4
        /*01b0*/ 	.byte	0x02, 0x4c
        /*01b2*/ 	.byte	0x01
	.zero		1


	//----- nvinfo : EIATTR_COOP_GROUP_MASK_REGIDS
	.align		4
        /*01b4*/ 	.byte	0x04, 0x29
        /*01b6*/ 	.short	(.L_62 - .L_61)


	//   ....[0]....
.L_61:
        /*01b8*/ 	.word	0xffffffff


	//   ....[1]....
        /*01bc*/ 	.word	0xffffffff


	//   ....[2]....
        /*01c0*/ 	.word	0xffffffff


	//   ....[3]....
        /*01c4*/ 	.word	0xffffffff


	//   ....[4]....
        /*01c8*/ 	.word	0xffffffff


	//   ....[5]....
        /*01cc*/ 	.word	0xffffffff


	//   ....[6]....
        /*01d0*/ 	.word	0xffffffff


	//   ....[7]....
        /*01d4*/ 	.word	0xffffffff


	//   ....[8]....
        /*01d8*/ 	.word	0xffffffff


	//   ....[9]....
        /*01dc*/ 	.word	0xffffffff


	//   ....[10]....
        /*01e0*/ 	.word	0xffffffff


	//   ....[11]....
        /*01e4*/ 	.word	0xffffffff


	//   ....[12]....
        /*01e8*/ 	.word	0xffffffff


	//   ....[13]....
        /*01ec*/ 	.word	0xffffffff


	//   ....[14]....
        /*01f0*/ 	.word	0xffffffff


	//   ....[15]....
        /*01f4*/ 	.word	0xffffffff


	//   ....[16]....
        /*01f8*/ 	.word	0xffffffff


	//   ....[17]....
        /*01fc*/ 	.word	0xffffffff


	//   ....[18]....
        /*0200*/ 	.word	0xffffffff


	//   ....[19]....
        /*0204*/ 	.word	0xffffffff


	//   ....[20]....
        /*0208*/ 	.word	0xffffffff


	//   ....[21]....
        /*020c*/ 	.word	0xffffffff


	//----- nvinfo : EIATTR_COOP_GROUP_INSTR_OFFSETS
	.align		4
.L_62:
        /*0210*/ 	.byte	0x04, 0x28
        /*0212*/ 	.short	(.L_64 - .L_63)


	//   ....[0]....
.L_63:
        /*0214*/ 	.word	0x00002090


	//   ....[1]....
        /*0218*/ 	.word	0x000020a0


	//   ....[2]....
        /*021c*/ 	.word	0x000020b0


	//   ....[3]....
        /*0220*/ 	.word	0x000020c0


	//   ....[4]....
        /*0224*/ 	.word	0x00002110


	//   ....[5]....
        /*0228*/ 	.word	0x00002120


	//   ....[6]....
        /*022c*/ 	.word	0x00002130


	//   ....[7]....
        /*0230*/ 	.word	0x00002140


	//   ....[8]....
        /*0234*/ 	.word	0x00002270


	//   ....[9]....
        /*0238*/ 	.word	0x00002290


	//   ....[10]....
        /*023c*/ 	.word	0x000022b0


	//   ....[11]....
        /*0240*/ 	.word	0x00002730


	//   ....[12]....
        /*0244*/ 	.word	0x00002740


	//   ....[13]....
        /*0248*/ 	.word	0x00002750


	//   ....[14]....
        /*024c*/ 	.word	0x00002760


	//   ....[15]....
        /*0250*/ 	.word	0x000027b0


	//   ....[16]....
        /*0254*/ 	.word	0x000027c0


	//   ....[17]....
        /*0258*/ 	.word	0x000027d0


	//   ....[18]....
        /*025c*/ 	.word	0x000027e0


	//   ....[19]....
        /*0260*/ 	.word	0x000028a0


	//   ....[20]....
        /*0264*/ 	.word	0x000028c0


	//   ....[21]....
        /*0268*/ 	.word	0x000028e0


	//----- nvinfo : EIATTR_VRC_CTA_INIT_COUNT
	.align		4
.L_64:
        /*026c*/ 	.byte	0x02, 0x4a
	.zero		1
	.zero		1


	//----- nvinfo : EIATTR_EXIT_INSTR_OFFSETS
	.align		4
        /*0270*/ 	.byte	0x04, 0x1c
        /*0272*/ 	.short	(.L_66 - .L_65)


	//   ....[0]....
.L_65:
        /*0274*/ 	.word	0x00004450


	//   ....[1]....
        /*0278*/ 	.word	0x00004480


	//----- nvinfo : EIATTR_REQNTID
	.align		4
.L_66:
        /*027c*/ 	.byte	0x04, 0x10
        /*027e*/ 	.short	(.L_68 - .L_67)
.L_67:
        /*0280*/ 	.word	0x00000100
        /*0284*/ 	.word	0x00000001
        /*0288*/ 	.word	0x00000001


	//----- nvinfo : EIATTR_CBANK_PARAM_SIZE
	.align		4
.L_68:
        /*028c*/ 	.byte	0x03, 0x19
        /*028e*/ 	.short	0x0088


	//----- nvinfo : EIATTR_PARAM_CBANK
	.align		4
        /*0290*/ 	.byte	0x04, 0x0a
        /*0292*/ 	.short	(.L_70 - .L_69)
	.align		4
.L_69:
        /*0294*/ 	.word	index@(.nv.constant0.attn_fwd)
        /*0298*/ 	.short	0x0380
        /*029a*/ 	.short	0x0088


	//----- nvinfo : EIATTR_SW_WAR
	.align		4
.L_70:
        /*029c*/ 	.byte	0x04, 0x36
        /*029e*/ 	.short	(.L_72 - .L_71)
.L_71:
        /*02a0*/ 	.word	0x00000008
.L_72:


//--------------------- .nv.compat                --------------------------
	.section	.nv.compat,"",@"SHT_CUDA_COMPAT_INFO"
	.align	4
        /*0000*/ 	.byte	0x02, 0x02, 0x01, 0x00, 0x02, 0x05, 0x05, 0x00, 0x02, 0x03, 0x00, 0x00, 0x02, 0x06, 0x01, 0x00


//--------------------- .nv.callgraph             --------------------------
	.section	.nv.callgraph,"",@"SHT_CUDA_CALLGRAPH"
	.align	4
	.sectionentsize	8
	.align		4
        /*0000*/ 	.word	0x00000000
	.align		4
        /*0004*/ 	.word	0xffffffff
	.align		4
        /*0008*/ 	.word	0x00000000
	.align		4
        /*000c*/ 	.word	0xfffffffe
	.align		4
        /*0010*/ 	.word	0x00000000
	.align		4
        /*0014*/ 	.word	0xfffffffd
	.align		4
        /*0018*/ 	.word	0x00000000
	.align		4
        /*001c*/ 	.word	0xfffffffc


//--------------------- .nv.constant4             --------------------------
	.section	.nv.constant4,"a",@progbits
	.align	8
	.align		8
.nv.constant4:
        /*0000*/ 	.dword	_$_str


//--------------------- .text.attn_fwd            --------------------------
	.section	.text.attn_fwd,"ax",@progbits
	.align	128
        .global         attn_fwd
        .type           attn_fwd,@function
        .size           attn_fwd,(.L_x_3 - attn_fwd)
        .other          attn_fwd,@"STO_CUDA_ENTRY STV_DEFAULT"
attn_fwd:
.text.attn_fwd:
[----:B------:R-:W0:Y:S01]  /*0000*/  LDC R1, c[0x0][0x37c] ;  /* 0x0000df00ff017b82 */ /* 0x000e220000000800 */
[----:B------:R-:W1:Y:S07]  /*0010*/  S2R R0, SR_TID.X ;  /* 0x0000000000007919 */ /* 0x000e6e0000002100 */
[----:B------:R-:W2:Y:S01]  /*0020*/  S2UR UR7, SR_CTAID.Y ;  /* 0x00000000000779c3 */ /* 0x000ea20000002600 */
[----:B------:R-:W2:Y:S01]  /*0030*/  LDCU.64 UR4, c[0x0][0x3b0] ;  /* 0x00007600ff0477ac */ /* 0x000ea20008000a00 */
[----:B------:R-:W3:Y:S01]  /*0040*/  S2R R3, SR_CTAID.X ;  /* 0x0000000000037919 */ /* 0x000ee20000002500 */
[----:B------:R-:W4:Y:S05]  /*0050*/  LDCU.64 UR10, c[0x0][0x358] ;  /* 0x00006b00ff0a77ac */ /* 0x000f2a0008000a00 */
[----:B------:R-:W5:Y:S08]  /*0060*/  LDC R14, c[0x0][0x3b8] ;  /* 0x0000ee00ff0e7b82 */ /* 0x000f700000000800 */
[----:B------:R-:W0:Y:S01]  /*0070*/  LDC.64 R24, c[0x0][0x380] ;  /* 0x0000e000ff187b82 */ /* 0x000e220000000a00 */
[----:B--2---:R-:W-:-:S04]  /*0080*/  UIMAD UR4, UR7, UR4, URZ ;  /* 0x00000004070472a4 */ /* 0x004fc8000f8e02ff */
[----:B------:R-:W-:Y:S01]  /*0090*/  USHF.L.U32 UR6, UR4, 0x1, URZ ;  /* 0x0000000104067899 */ /* 0x000fe200080006ff */
[----:B-1----:R-:W-:Y:S02]  /*00a0*/  LOP3.LUT R2, R0, 0x1f, RZ, 0xc0, !PT ;  /* 0x0000001f00027812 */ /* 0x002fe400078ec0ff */
[----:B------:R-:W-:-:S03]  /*00b0*/  SHF.R.U32.HI R4, RZ, 0x5, R0 ;  /* 0x00000005ff047819 */ /* 0x000fc60000011600 */
[----:B---3--:R-:W-:Y:S01]  /*00c0*/  IMAD R2, R3, 0x20, R2 ;  /* 0x0000002003027824 */ /* 0x008fe200078e0202 */
[----:B------:R-:W-:-:S03]  /*00d0*/  SGXT.U32 R4, R4, 0x3 ;  /* 0x000000030404781a */ /* 0x000fc60000000000 */
[----:B------:R-:W-:Y:S01]  /*00e0*/  IMAD R3, R2, UR5, RZ ;  /* 0x0000000502037c24 */ /* 0x000fe2000f8e02ff */
[----:B------:R-:W-:Y:S01]  /*00f0*/  UIMAD.WIDE UR4, UR4, 0x2, URZ ;  /* 0x00000002040478a5 */ /* 0x000fe2000f8e02ff */
[----:B-----5:R-:W-:Y:S02]  /*0100*/  IMAD R7, R4, R14, RZ ;  /* 0x0000000e04077224 */ /* 0x020fe400078e02ff */
[C---:B------:R-:W-:Y:S02]  /*0110*/  IMAD.SHL.U32 R5, R3.reuse, 0x2, RZ ;  /* 0x0000000203057824 */ /* 0x040fe400078e00ff */
[----:B------:R-:W-:-:S03]  /*0120*/  IMAD.HI R4, R3, 0x2, RZ ;  /* 0x0000000203047827 */ /* 0x000fc600078e02ff */
[----:B0-----:R-:W-:Y:S01]  /*0130*/  IADD3 R24, P0, P1, R5, UR6, R24 ;  /* 0x0000000605187c10 */ /* 0x001fe2000f91e018 */
[----:B------:R-:W-:-:S03]  /*0140*/  IMAD R3, R14, 0x8, R7 ;  /* 0x000000080e037824 */ /* 0x000fc600078e0207 */
[----:B------:R-:W-:Y:S02]  /*0150*/  IADD3.X R26, PT, PT, R4, UR5, R25, P0, P1 ;  /* 0x00000005041a7c10 */ /* 0x000fe400087e2419 */
[C---:B------:R-:W-:Y:S02]  /*0160*/  LEA R9, R14.reuse, R3, 0x3 ;  /* 0x000000030e097211 */ /* 0x040fe400078e18ff */
[-C--:B------:R-:W-:Y:S02]  /*0170*/  LEA R4, P0, R7, R24.reuse, 0x1 ;  /* 0x0000001807047211 */ /* 0x080fe400078008ff */
[----:B------:R-:W-:Y:S01]  /*0180*/  LEA R6, P1, R3, R24, 0x1 ;  /* 0x0000001803067211 */ /* 0x000fe200078208ff */
[----:B------:R-:W-:Y:S01]  /*0190*/  IMAD R11, R14, 0x8, R9 ;  /* 0x000000080e0b7824 */ /* 0x000fe200078e0209 */
[----:B------:R-:W-:Y:S02]  /*01a0*/  LEA.HI.X.SX32 R5, R7, R26, 0x1, P0 ;  /* 0x0000001a07057211 */ /* 0x000fe400000f0eff */
[----:B------:R-:W-:-:S02]  /*01b0*/  LEA R8, P0, R9, R24, 0x1 ;  /* 0x0000001809087211 */ /* 0x000fc400078008ff */
[-C--:B------:R-:W-:Y:S01]  /*01c0*/  LEA.HI.X.SX32 R7, R3, R26.reuse, 0x1, P1 ;  /* 0x0000001a03077211 */ /* 0x080fe200008f0eff */
[C---:B------:R-:W-:Y:S01]  /*01d0*/  IMAD R3, R14.reuse, 0x8, R11 ;  /* 0x000000080e037824 */ /* 0x040fe200078e020b */
[----:B------:R-:W-:Y:S01]  /*01e0*/  LEA.HI.X.SX32 R9, R9, R26, 0x1, P0 ;  /* 0x0000001a09097211 */ /* 0x000fe200000f0eff */
[----:B----4-:R0:W2:Y:S01]  /*01f0*/  LDG.E.U16 R18, desc[UR10][R4.64] ;  /* 0x0000000a04127981 */ /* 0x0100a2000c1e1500 */
[C---:B------:R-:W-:Y:S01]  /*0200*/  LEA R10, P0, R11.reuse, R24, 0x1 ;  /* 0x000000180b0a7211 */ /* 0x040fe200078008ff */
[C---:B------:R-:W-:Y:S02]  /*0210*/  IMAD R15, R14.reuse, 0x8, R3 ;  /* 0x000000080e0f7824 */ /* 0x040fe400078e0203 */
[----:B------:R1:W3:Y:S01]  /*0220*/  LDG.E.U16 R20, desc[UR10][R6.64] ;  /* 0x0000000a06147981 */ /* 0x0002e2000c1e1500 */
[----:B------:R-:W-:Y:S02]  /*0230*/  LEA.HI.X.SX32 R11, R11, R26, 0x1, P0 ;  /* 0x0000001a0b0b7211 */ /* 0x000fe400000f0eff */
[----:B------:R-:W-:Y:S01]  /*0240*/  LEA R12, P0, R3, R24, 0x1 ;  /* 0x00000018030c7211 */ /* 0x000fe200078008ff */
[----:B------:R4:W5:Y:S01]  /*0250*/  LDG.E.U16 R22, desc[UR10][R8.64] ;  /* 0x0000000a08167981 */ /* 0x000962000c1e1500 */
[----:B------:R-:W-:-:S02]  /*0260*/  LEA R16, R14, R15, 0x3 ;  /* 0x0000000f0e107211 */ /* 0x000fc400078e18ff */
[----:B------:R-:W-:Y:S01]  /*0270*/  LEA.HI.X.SX32 R13, R3, R26, 0x1, P0 ;  /* 0x0000001a030d7211 */ /* 0x000fe200000f0eff */
[----:B------:R4:W5:Y:S01]  /*0280*/  LDG.E.U16 R10, desc[UR10][R10.64] ;  /* 0x0000000a0a0a7981 */ /* 0x000962000c1e1500 */
[CC--:B0-----:R-:W-:Y:S01]  /*0290*/  LEA R4, P0, R15.reuse, R24.reuse, 0x1 ;  /* 0x000000180f047211 */ /* 0x0c1fe200078008ff */
[----:B------:R-:W-:Y:S01]  /*02a0*/  IMAD R3, R14, 0x8, R16 ;  /* 0x000000080e037824 */ /* 0x000fe200078e0210 */
[C---:B------:R-:W-:Y:S01]  /*02b0*/  LEA R14, P1, R16.reuse, R24, 0x1 ;  /* 0x00000018100e7211 */ /* 0x040fe200078208ff */
[----:B------:R-:W5:Y:S01]  /*02c0*/  LDG.E.U16 R12, desc[UR10][R12.64] ;  /* 0x0000000a0c0c7981 */ /* 0x000f62000c1e1500 */
[----:B------:R-:W-:Y:S02]  /*02d0*/  LEA.HI.X.SX32 R5, R15, R26, 0x1, P0 ;  /* 0x0000001a0f057211 */ /* 0x000fe400000f0eff */
[----:B-1----:R-:W-:Y:S02]  /*02e0*/  LEA R6, P0, R3, R24, 0x1 ;  /* 0x0000001803067211 */ /* 0x002fe400078008ff */
[----:B------:R-:W-:-:S02]  /*02f0*/  LEA.HI.X.SX32 R15, R16, R26, 0x1, P1 ;  /* 0x0000001a100f7211 */ /* 0x000fc400008f0eff */
[----:B------:R-:W-:Y:S01]  /*0300*/  LEA.HI.X.SX32 R7, R3, R26, 0x1, P0 ;  /* 0x0000001a03077211 */ /* 0x000fe200000f0eff */
[----:B------:R0:W5:Y:S04]  /*0310*/  LDG.E.U16 R16, desc[UR10][R4.64] ;  /* 0x0000000a04107981 */ /* 0x000168000c1e1500 */
[----:B------:R-:W5:Y:S04]  /*0320*/  LDG.E.U16 R14, desc[UR10][R14.64] ;  /* 0x0000000a0e0e7981 */ /* 0x000f68000c1e1500 */
[----:B------:R1:W5:Y:S01]  /*0330*/  LDG.E.U16 R24, desc[UR10][R6.64] ;  /* 0x0000000a06187981 */ /* 0x000362000c1e1500 */
[----:B------:R-:W1:Y:S01]  /*0340*/  S2UR UR6, SR_CgaCtaId ;  /* 0x00000000000679c3 */ /* 0x000e620000008800 */
[----:B------:R-:W-:Y:S01]  /*0350*/  UMOV UR4, 0x400 ;  /* 0x0000040000047882 */ /* 0x000fe20000000000 */
[C---:B----4-:R-:W-:Y:S01]  /*0360*/  LOP3.LUT R8, R0.reuse, 0xc0, RZ, 0xc0, !PT ;  /* 0x000000c000087812 */ /* 0x050fe200078ec0ff */
[----:B------:R-:W-:Y:S01]  /*0370*/  IMAD.SHL.U32 R19, R0, 0x2, RZ ;  /* 0x0000000200137824 */ /* 0x000fe200078e00ff */
[----:B------:R-:W-:-:S02]  /*0380*/  SHF.R.U32.HI R11, RZ, 0x4, R0 ;  /* 0x00000004ff0b7819 */ /* 0x000fc40000011600 */
[C---:B0-----:R-:W-:Y:S02]  /*0390*/  LOP3.LUT R5, R0.reuse, 0x3f, RZ, 0xc0, !PT ;  /* 0x0000003f00057812 */ /* 0x041fe400078ec0ff */
[----:B------:R-:W-:Y:S02]  /*03a0*/  LOP3.LUT R4, R0, 0x18, RZ, 0xc0, !PT ;  /* 0x0000001800047812 */ /* 0x000fe400078ec0ff */
[----:B-1----:R-:W-:Y:S02]  /*03b0*/  SHF.R.U32.HI R6, RZ, 0x2, R8 ;  /* 0x00000002ff067819 */ /* 0x002fe40000011608 */
[----:B------:R-:W-:Y:S02]  /*03c0*/  LOP3.LUT R26, R11, 0x2, RZ, 0xc0, !PT ;  /* 0x000000020b1a7812 */ /* 0x000fe400078ec0ff */
[----:B------:R-:W-:Y:S02]  /*03d0*/  LEA R11, R4, R5, 0x5 ;  /* 0x00000005040b7211 */ /* 0x000fe400078e28ff */
[----:B------:R-:W-:Y:S01]  /*03e0*/  LOP3.LUT R5, R6, 0x1fe, R19, 0x78, !PT ;  /* 0x000001fe06057812 */ /* 0x000fe200078e7813 */
[----:B------:R-:W-:Y:S01]  /*03f0*/  ULEA UR6, UR6, UR4, 0x18 ;  /* 0x0000000406067291 */ /* 0x000fe2000f8ec0ff */
[----:B------:R-:W0:Y:S01]  /*0400*/  LDCU UR4, c[0x0][0x3f0] ;  /* 0x00007e00ff0477ac */ /* 0x000e220008000800 */
[----:B------:R-:W-:-:S05]  /*0410*/  IMAD.SHL.U32 R9, R0, 0x20, RZ ;  /* 0x0000002000097824 */ /* 0x000fca00078e00ff */
[----:B------:R-:W-:Y:S02]  /*0420*/  LOP3.LUT R9, R9, 0x60, RZ, 0xc0, !PT ;  /* 0x0000006009097812 */ /* 0x000fe400078ec0ff */
[----:B------:R-:W-:-:S03]  /*0430*/  LOP3.LUT R3, R0, 0x1c, RZ, 0xc0, !PT ;  /* 0x0000001c00037812 */ /* 0x000fc600078ec0ff */
[----:B------:R-:W-:Y:S01]  /*0440*/  IMAD R9, R8, 0x4, R9 ;  /* 0x0000000408097824 */ /* 0x000fe200078e0209 */
[----:B------:R-:W-:Y:S01]  /*0450*/  SHF.R.U32.HI R7, RZ, 0x1, R8 ;  /* 0x00000001ff077819 */ /* 0x000fe20000011608 */
[----:B------:R-:W-:Y:S01]  /*0460*/  IMAD.SHL.U32 R8, R11, 0x4, RZ ;  /* 0x000000040b087824 */ /* 0x000fe200078e00ff */
[----:B0-----:R-:W-:Y:S02]  /*0470*/  UISETP.GE.AND UP0, UPT, UR4, 0x1, UPT ;  /* 0x000000010400788c */ /* 0x001fe4000bf06270 */
[----:B------:R-:W-:Y:S02]  /*0480*/  IADD3 R6, PT, PT, R3, R9, R26 ;  /* 0x0000000903067210 */ /* 0x000fe40007ffe01a */
[----:B------:R-:W-:Y:S01]  /*0490*/  LOP3.LUT R9, R0, 0xff, RZ, 0xc0, !PT ;  /* 0x000000ff00097812 */ /* 0x000fe200078ec0ff */
[----:B------:R-:W-:Y:S01]  /*04a0*/  IMAD.MOV.U32 R27, RZ, RZ, -0x800000 ;  /* 0xff800000ff1b7424 */ /* 0x000fe200078e00ff */
[----:B------:R-:W-:Y:S01]  /*04b0*/  LOP3.LUT R7, R8, R7, RZ, 0x3c, !PT ;  /* 0x0000000708077212 */ /* 0x000fe200078e3cff */
[----:B------:R-:W-:Y:S01]  /*04c0*/  IMAD.MOV.U32 R113, RZ, RZ, -0x800000 ;  /* 0xff800000ff717424 */ /* 0x000fe200078e00ff */
[----:B------:R-:W-:Y:S01]  /*04d0*/  MOV R112, 0xff800000 ;  /* 0xff80000000707802 */ /* 0x000fe20000000f00 */
[----:B------:R-:W-:Y:S01]  /*04e0*/  IMAD.MOV.U32 R114, RZ, RZ, -0x800000 ;  /* 0xff800000ff727424 */ /* 0x000fe200078e00ff */
[----:B------:R-:W-:Y:S01]  /*04f0*/  MOV R219, 0x3f800000 ;  /* 0x3f80000000db7802 */ /* 0x000fe20000000f00 */
[----:B------:R-:W-:Y:S01]  /*0500*/  IMAD.MOV.U32 R218, RZ, RZ, 0x3f800000 ;  /* 0x3f800000ffda7424 */ /* 0x000fe200078e00ff */
[----:B------:R-:W-:Y:S01]  /*0510*/  CS2R R88, SRZ ;  /* 0x0000000000587805 */ /* 0x000fe2000001ff00 */
[----:B------:R-:W-:Y:S01]  /*0520*/  IMAD.MOV.U32 R216, RZ, RZ, 0x3f800000 ;  /* 0x3f800000ffd87424 */ /* 0x000fe200078e00ff */
[----:B------:R-:W-:Y:S01]  /*0530*/  CS2R R90, SRZ ;  /* 0x00000000005a7805 */ /* 0x000fe2000001ff00 */
[----:B------:R-:W-:Y:S01]  /*0540*/  IMAD.MOV.U32 R217, RZ, RZ, 0x3f800000 ;  /* 0x3f800000ffd97424 */ /* 0x000fe200078e00ff */
[----:B------:R-:W-:-:S02]  /*0550*/  ISETP.GE.U32.AND P0, PT, R9, 0x20, PT ;  /* 0x000000200900780c */ /* 0x000fc40003f06070 */
[----:B------:R-:W-:Y:S02]  /*0560*/  CS2R R80, SRZ ;  /* 0x0000000000507805 */ /* 0x000fe4000001ff00 */
[----:B------:R-:W-:Y:S02]  /*0570*/  CS2R R82, SRZ ;  /* 0x0000000000527805 */ /* 0x000fe4000001ff00 */
[----:B------:R-:W-:Y:S01]  /*0580*/  LOP3.LUT R8, R0, 0x3f, RZ, 0xc0, !PT ;  /* 0x0000003f00087812 */ /* 0x000fe200078ec0ff */
[----:B--2---:R0:W-:Y:S04]  /*0590*/  STS.U16 [R5+UR6+0x6000], R18 ;  /* 0x0060001205007988 */ /* 0x0041e80008000406 */
[----:B---3--:R0:W-:Y:S04]  /*05a0*/  STS.U16 [R5+UR6+0x6200], R20 ;  /* 0x0062001405007988 */ /* 0x0081e80008000406 */
[----:B-----5:R0:W-:Y:S04]  /*05b0*/  STS.U16 [R5+UR6+0x6400], R22 ;  /* 0x0064001605007988 */ /* 0x0201e80008000406 */
[----:B------:R0:W-:Y:S04]  /*05c0*/  STS.U16 [R5+UR6+0x6600], R10 ;  /* 0x0066000a05007988 */ /* 0x0001e80008000406 */
[----:B------:R0:W-:Y:S04]  /*05d0*/  STS.U16 [R5+UR6+0x6800], R12 ;  /* 0x0068000c05007988 */ /* 0x0001e80008000406 */
[----:B------:R0:W-:Y:S04]  /*05e0*/  STS.U16 [R5+UR6+0x6a00], R16 ;  /* 0x006a001005007988 */ /* 0x0001e80008000406 */
[----:B------:R0:W-:Y:S04]  /*05f0*/  STS.U16 [R5+UR6+0x6c00], R14 ;  /* 0x006c000e05007988 */ /* 0x0001e80008000406 */
[----:B------:R0:W-:Y:S01]  /*0600*/  STS.U16 [R5+UR6+0x6e00], R24 ;  /* 0x006e001805007988 */ /* 0x0001e20008000406 */
[----:B------:R-:W-:Y:S05]  /*0610*/  BRA.U !UP0, `(.L_x_0) ;  /* 0x0000002d08947547 */ /* 0x000fea000b800000 */
[----:B------:R-:W1:Y:S01]  /*0620*/  LDC.64 R74, c[0x0][0x3c0] ;  /* 0x0000f000ff4a7b82 */ /* 0x000e620000000a00 */
[----:B0-----:R-:W-:Y:S01]  /*0630*/  SHF.R.U32.HI R10, RZ, 0x6, R0 ;  /* 0x00000006ff0a7819 */ /* 0x001fe20000011600 */
[----:B------:R-:W0:Y:S01]  /*0640*/  LDCU.64 UR4, c[0x0][0x3d0] ;  /* 0x00007a00ff0477ac */ /* 0x000e220008000a00 */
[----:B------:R-:W-:Y:S01]  /*0650*/  LOP3.LUT R13, R0, 0x7, RZ, 0xc0, !PT ;  /* 0x00000007000d7812 */ /* 0x000fe200078ec0ff */
[----:B------:R-:W-:Y:S01]  /*0660*/  IMAD.MOV.U32 R164, RZ, RZ, -0x800000 ;  /* 0xff800000ffa47424 */ /* 0x000fe200078e00ff */
[----:B------:R-:W-:Y:S01]  /*0670*/  SGXT.U32 R10, R10, 0x2 ;  /* 0x000000020a0a781a */ /* 0x000fe20000000000 */
[----:B------:R-:W2:Y:S01]  /*0680*/  LDCU UR8, c[0x0][0x3c8] ;  /* 0x00007900ff0877ac */ /* 0x000ea20008000800 */
[C---:B------:R-:W-:Y:S01]  /*0690*/  LOP3.LUT R12, R0.reuse, 0xe0, RZ, 0xc0, !PT ;  /* 0x000000e0000c7812 */ /* 0x040fe200078ec0ff */
[----:B------:R-:W3:Y:S01]  /*06a0*/  LDC R71, c[0x0][0x3d8] ;  /* 0x0000f600ff477b82 */ /* 0x000ee20000000800 */
[C---:B------:R-:W-:Y:S01]  /*06b0*/  SHF.L.U32 R18, R13.reuse, 0x4, RZ ;  /* 0x000000040d127819 */ /* 0x040fe200000006ff */
[----:B------:R-:W4:Y:S01]  /*06c0*/  LDCU.64 UR12, c[0x0][0x388] ;  /* 0x00007100ff0c77ac */ /* 0x000f220008000a00 */
[C---:B------:R-:W-:Y:S01]  /*06d0*/  LOP3.LUT P1, RZ, R0.reuse, 0x80, RZ, 0xc0, !PT ;  /* 0x0000008000ff7812 */ /* 0x040fe2000782c0ff */
[----:B------:R-:W-:Y:S01]  /*06e0*/  IMAD R14, R13, 0x4, R12 ;  /* 0x000000040d0e7824 */ /* 0x000fe200078e020c */
[----:B------:R-:W-:Y:S01]  /*06f0*/  LOP3.LUT R15, R0, 0x7f, RZ, 0xc0, !PT ;  /* 0x0000007f000f7812 */ /* 0x000fe200078ec0ff */
[----:B------:R-:W-:Y:S01]  /*0700*/  IMAD.MOV.U32 R165, RZ, RZ, -0x800000 ;  /* 0xff800000ffa57424 */ /* 0x000fe200078e00ff */
[----:B------:R-:W-:Y:S01]  /*0710*/  LOP3.LUT R11, R18, 0x30, R19, 0x78, !PT ;  /* 0x00000030120b7812 */ /* 0x000fe200078e7813 */
[----:B------:R-:W5:Y:S01]  /*0720*/  LDC.64 R78, c[0x0][0x390] ;  /* 0x0000e400ff4e7b82 */ /* 0x000f620000000a00 */
[----:B------:R-:W-:Y:S01]  /*0730*/  SEL R17, RZ, 0x110, !P1 ;  /* 0x00000110ff117807 */ /* 0x000fe20004800000 */
[----:B------:R-:W-:Y:S01]  /*0740*/  IMAD.MOV.U32 R159, RZ, RZ, -0x800000 ;  /* 0xff800000ff9f7424 */ /* 0x000fe200078e00ff */
[----:B------:R-:W-:Y:S01]  /*0750*/  LEA R11, R14, R11, 0x5 ;  /* 0x0000000b0e0b7211 */ /* 0x000fe200078e28ff */
[C---:B------:R-:W-:Y:S01]  /*0760*/  IMAD.SHL.U32 R14, R0.reuse, 0x8, RZ ;  /* 0x00000008000e7824 */ /* 0x040fe200078e00ff */
[----:B------:R-:W-:Y:S01]  /*0770*/  LOP3.LUT R16, R0, 0x10, RZ, 0xc0, !PT ;  /* 0x0000001000107812 */ /* 0x000fe200078ec0ff */
[----:B0-----:R-:W-:Y:S01]  /*0780*/  UIMAD UR4, UR7, UR4, URZ ;  /* 0x00000004070472a4 */ /* 0x001fe2000f8e02ff */
[----:B------:R-:W-:Y:S01]  /*0790*/  MOV R158, 0xff800000 ;  /* 0xff800000009e7802 */ /* 0x000fe20000000f00 */
[----:B-1----:R-:W-:Y:S01]  /*07a0*/  IMAD R20, R10, R75, RZ ;  /* 0x0000004b0a147224 */ /* 0x002fe200078e02ff */
[----:B------:R-:W-:Y:S01]  /*07b0*/  SHF.L.U32 R10, R15, 0x1, RZ ;  /* 0x000000010f0a7819 */ /* 0x000fe200000006ff */
[----:B------:R-:W-:Y:S01]  /*07c0*/  IMAD.MOV.U32 R218, RZ, RZ, 0x3f800000 ;  /* 0x3f800000ffda7424 */ /* 0x000fe200078e00ff */
[----:B------:R-:W-:Y:S01]  /*07d0*/  LOP3.LUT R14, R14, 0x30, RZ, 0xc0, !PT ;  /* 0x000000300e0e7812 */ /* 0x000fe200078ec0ff */
[----:B------:R-:W-:Y:S01]  /*07e0*/  IMAD R22, R75, 0x4, R20 ;  /* 0x000000044b167824 */ /* 0x000fe200078e0214 */
[----:B------:R-:W-:Y:S01]  /*07f0*/  LOP3.LUT R10, R17, R10, RZ, 0x3c, !PT ;  /* 0x0000000a110a7212 */ /* 0x000fe200078e3cff */
[----:B------:R-:W-:Y:S01]  /*0800*/  IMAD.MOV.U32 R216, RZ, RZ, 0x3f800000 ;  /* 0x3f800000ffd87424 */ /* 0x000fe200078e00ff */
[----:B------:R-:W-:Y:S01]  /*0810*/  SHF.L.U32 R17, R0, 0x8, RZ ;  /* 0x0000000800117819 */ /* 0x000fe200000006ff */
[----:B------:R-:W-:Y:S01]  /*0820*/  IMAD R14, R13, 0x40, R14 ;  /* 0x000000400d0e7824 */ /* 0x000fe200078e020e */
[C---:B------:R-:W-:Y:S01]  /*0830*/  LEA R24, R75.reuse, R22, 0x2 ;  /* 0x000000164b187211 */ /* 0x040fe200078e10ff */
[----:B------:R-:W-:Y:S01]  /*0840*/  IMAD.MOV.U32 R217, RZ, RZ, 0x3f800000 ;  /* 0x3f800000ffd97424 */ /* 0x000fe200078e00ff */
[----:B------:R-:W-:Y:S01]  /*0850*/  LOP3.LUT R17, R18, 0xf00, R17, 0xf8, !PT ;  /* 0x00000f0012117812 */ /* 0x000fe200078ef811 */
[----:B------:R-:W-:Y:S01]  /*0860*/  IMAD R18, R12, 0x40, R18 ;  /* 0x000000400c127824 */ /* 0x000fe200078e0212 */
[----:B------:R-:W-:Y:S01]  /*0870*/  SHF.R.U32.HI R12, RZ, 0x1, R12 ;  /* 0x00000001ff0c7819 */ /* 0x000fe2000001160c */
[----:B------:R-:W-:Y:S01]  /*0880*/  IMAD R26, R75, 0x4, R24 ;  /* 0x000000044b1a7824 */ /* 0x000fe200078e0218 */
[----:B------:R-:W-:-:S02]  /*0890*/  LOP3.LUT R21, R14, 0x10, R19, 0x78, !PT ;  /* 0x000000100e157812 */ /* 0x000fc400078e7813 */
[----:B------:R-:W-:Y:S02]  /*08a0*/  CS2R R88, SRZ ;  /* 0x0000000000587805 */ /* 0x000fe4000001ff00 */
[----:B------:R-:W-:Y:S01]  /*08b0*/  LOP3.LUT R18, R18, 0x30, R19, 0x78, !PT ;  /* 0x0000003012127812 */ /* 0x000fe200078e7813 */
[----:B------:R-:W-:Y:S01]  /*08c0*/  IMAD R28, R75, 0x4, R26 ;  /* 0x000000044b1c7824 */ /* 0x000fe200078e021a */
[----:B------:R-:W-:Y:S02]  /*08d0*/  LOP3.LUT R14, R17, R12, RZ, 0x3c, !PT ;  /* 0x0000000c110e7212 */ /* 0x000fe400078e3cff */
[----:B------:R-:W-:Y:S02]  /*08e0*/  CS2R R90, SRZ ;  /* 0x00000000005a7805 */ /* 0x000fe4000001ff00 */
[C---:B------:R-:W-:Y:S01]  /*08f0*/  LEA R19, R16.reuse, UR6, 0x3 ;  /* 0x0000000610137c11 */ /* 0x040fe2000f8e18ff */
[----:B------:R-:W-:Y:S01]  /*0900*/  IMAD R30, R75, 0x4, R28 ;  /* 0x000000044b1e7824 */ /* 0x000fe200078e021c */
[----:B------:R-:W-:Y:S01]  /*0910*/  MOV R219, 0x3f800000 ;  /* 0x3f80000000db7802 */ /* 0x000fe20000000f00 */
[----:B------:R-:W-:Y:S01]  /*0920*/  IMAD R12, R13, 0x100, R18 ;  /* 0x000001000d0c7824 */ /* 0x000fe200078e0212 */
[----:B------:R-:W-:Y:S01]  /*0930*/  SHF.R.U32.HI R18, RZ, 0x7, R0 ;  /* 0x00000007ff127819 */ /* 0x000fe20000011600 */
[----:B------:R-:W-:Y:S01]  /*0940*/  IMAD R13, R16, 0x20, R21 ;  /* 0x00000020100d7824 */ /* 0x000fe200078e0215 */
[----:B------:R-:W-:Y:S01]  /*0950*/  LEA R32, R75, R30, 0x2 ;  /* 0x0000001e4b207211 */ /* 0x000fe200078e10ff */
[----:B------:R-:W-:Y:S01]  /*0960*/  IMAD R21, R15, UR5, RZ ;  /* 0x000000050f157c24 */ /* 0x000fe2000f8e02ff */
[----:B------:R-:W-:Y:S01]  /*0970*/  SGXT.U32 R15, R18, 0x1 ;  /* 0x00000001120f781a */ /* 0x000fe20000000000 */
[----:B--2---:R-:W-:Y:S01]  /*0980*/  IMAD R16, R8, UR8, RZ ;  /* 0x0000000808107c24 */ /* 0x004fe2000f8e02ff */
[----:B------:R-:W-:Y:S01]  /*0990*/  USHF.L.U32 UR5, UR4, 0x1, URZ ;  /* 0x0000000104057899 */ /* 0x000fe200080006ff */
[C---:B------:R-:W-:Y:S01]  /*09a0*/  IMAD R34, R75.reuse, 0x4, R32 ;  /* 0x000000044b227824 */ /* 0x040fe200078e0220 */
[----:B------:R-:W-:Y:S01]  /*09b0*/  CS2R R80, SRZ ;  /* 0x0000000000507805 */ /* 0x000fe2000001ff00 */
[----:B------:R-:W-:Y:S01]  /*09c0*/  IMAD R8, R74, UR7, RZ ;  /* 0x000000074a087c24 */ /* 0x000fe2000f8e02ff */
[----:B------:R-:W-:Y:S01]  /*09d0*/  CS2R R82, SRZ ;  /* 0x0000000000527805 */ /* 0x000fe2000001ff00 */
[----:B------:R-:W-:Y:S01]  /*09e0*/  IMAD R36, R75, 0x4, R34 ;  /* 0x000000044b247824 */ /* 0x000fe200078e0222 */
[----:B------:R-:W0:Y:S01]  /*09f0*/  LDCU UR9, c[0x0][0x3a8] ;  /* 0x00007500ff0977ac */ /* 0x000e220008000800 */
[----:B---3--:R-:W-:-:S02]  /*0a00*/  IMAD R23, R15, R71, RZ ;  /* 0x000000470f177224 */ /* 0x008fc400078e02ff */
[----:B------:R-:W-:Y:S02]  /*0a10*/  IMAD R38, R75, 0x4, R36 ;  /* 0x000000044b267824 */ /* 0x000fe400078e0224 */
[----:B------:R-:W-:Y:S01]  /*0a20*/  IMAD.SHL.U32 R18, R16, 0x2, RZ ;  /* 0x0000000210127824 */ /* 0x000fe200078e00ff */
[----:B------:R-:W-:Y:S01]  /*0a30*/  LEA R25, R71, R23, 0x1 ;  /* 0x0000001747197211 */ /* 0x000fe200078e08ff */
[----:B------:R-:W-:Y:S01]  /*0a40*/  IMAD.SHL.U32 R15, R8, 0x2, RZ ;  /* 0x00000002080f7824 */ /* 0x000fe200078e00ff */
[----:B------:R-:W-:Y:S01]  /*0a50*/  LEA R40, R75, R38, 0x2 ;  /* 0x000000264b287211 */ /* 0x000fe200078e10ff */
[----:B------:R-:W-:Y:S01]  /*0a60*/  IMAD.IADD R14, R14, 0x1, R19 ;  /* 0x000000010e0e7824 */ /* 0x000fe200078e0213 */
[----:B------:R-:W-:Y:S01]  /*0a70*/  LEA R27, R71, R25, 0x1 ;  /* 0x00000019471b7211 */ /* 0x000fe200078e08ff */
[----:B------:R-:W-:Y:S01]  /*0a80*/  IMAD.HI R19, R16, 0x2, RZ ;  /* 0x0000000210137827 */ /* 0x000fe200078e02ff */
[----:B----4-:R-:W-:Y:S01]  /*0a90*/  IADD3 R149, P1, P2, R18, UR12, R15 ;  /* 0x0000000c12957c10 */ /* 0x010fe2000fa3e00f */
[----:B------:R-:W1:Y:S02]  /*0aa0*/  LDCU UR12, c[0x0][0x3f0] ;  /* 0x00007e00ff0c77ac */ /* 0x000e640008000800 */
[----:B------:R-:W-:Y:S01]  /*0ab0*/  IMAD R42, R75, 0x4, R40 ;  /* 0x000000044b2a7824 */ /* 0x000fe200078e0228 */
[-C--:B------:R-:W-:Y:S01]  /*0ac0*/  LEA R214, P3, R20, R149.reuse, 0x1 ;  /* 0x0000009514d67211 */ /* 0x080fe200078608ff */
[----:B------:R-:W-:Y:S01]  /*0ad0*/  IMAD.HI R8, R8, 0x2, RZ ;  /* 0x0000000208087827 */ /* 0x000fe200078e02ff */
[----:B------:R-:W-:-:S02]  /*0ae0*/  LEA R212, P4, R22, R149, 0x1 ;  /* 0x0000009516d47211 */ /* 0x000fc400078808ff */
[----:B------:R-:W-:Y:S01]  /*0af0*/  LEA R210, P5, R24, R149, 0x1 ;  /* 0x0000009518d27211 */ /* 0x000fe200078a08ff */
[----:B------:R-:W-:Y:S01]  /*0b00*/  IMAD R44, R75, 0x4, R42 ;  /* 0x000000044b2c7824 */ /* 0x000fe200078e022a */
[----:B------:R-:W-:Y:S01]  /*0b10*/  IADD3.X R29, PT, PT, R19, UR13, R8, P1, P2 ;  /* 0x0000000d131d7c10 */ /* 0x000fe20008fe4408 */
[----:B------:R-:W-:-:S03]  /*0b20*/  IMAD.SHL.U32 R15, R21, 0x2, RZ ;  /* 0x00000002150f7824 */ /* 0x000fc600078e00ff */
[----:B------:R-:W-:Y:S02]  /*0b30*/  LEA R46, R75, R44, 0x2 ;  /* 0x0000002c4b2e7211 */ /* 0x000fe400078e10ff */
[----:B-----5:R-:W-:Y:S01]  /*0b40*/  IADD3 R133, P1, P2, R15, UR5, R78 ;  /* 0x000000050f857c10 */ /* 0x020fe2000fa3e04e */
[----:B------:R-:W-:Y:S01]  /*0b50*/  IMAD R15, R71, 0x2, R27 ;  /* 0x00000002470f7824 */ /* 0x000fe200078e021b */
[-C--:B------:R-:W-:Y:S01]  /*0b60*/  LEA.HI.X.SX32 R215, R20, R29.reuse, 0x1, P3 ;  /* 0x0000001d14d77211 */ /* 0x080fe200018f0eff */
[----:B------:R-:W-:Y:S01]  /*0b70*/  IMAD R48, R75, 0x4, R46 ;  /* 0x000000044b307824 */ /* 0x000fe200078e022e */
[-C--:B------:R-:W-:Y:S01]  /*0b80*/  LEA.HI.X.SX32 R213, R22, R29.reuse, 0x1, P4 ;  /* 0x0000001d16d57211 */ /* 0x080fe200020f0eff */
[----:B------:R-:W-:Y:S01]  /*0b90*/  IMAD.HI R78, R21, 0x2, RZ ;  /* 0x00000002154e7827 */ /* 0x000fe200078e02ff */
[----:B------:R-:W-:Y:S01]  /*0ba0*/  LEA.HI.X.SX32 R211, R24, R29, 0x1, P5 ;  /* 0x0000001d18d37211 */ /* 0x000fe200028f0eff */
[----:B------:R-:W-:Y:S01]  /*0bb0*/  UIMAD.WIDE UR4, UR4, 0x2, URZ ;  /* 0x00000002040478a5 */ /* 0x000fe2000f8e02ff */
[----:B------:R-:W-:Y:S01]  /*0bc0*/  LEA R19, R71, R15, 0x1 ;  /* 0x0000000f47137211 */ /* 0x000fe200078e08ff */
[----:B------:R-:W-:Y:S01]  /*0bd0*/  IMAD R50, R75, 0x4, R48 ;  /* 0x000000044b327824 */ /* 0x000fe200078e0230 */
[----:B------:R-:W-:-:S02]  /*0be0*/  LEA R208, P3, R26, R149, 0x1 ;  /* 0x000000951ad07211 */ /* 0x000fc400078608ff */
[-C--:B------:R-:W-:Y:S01]  /*0bf0*/  LEA R206, P4, R28, R149.reuse, 0x1 ;  /* 0x000000951cce7211 */ /* 0x080fe200078808ff */
[----:B------:R-:W-:Y:S01]  /*0c00*/  IMAD R52, R75, 0x4, R50 ;  /* 0x000000044b347824 */ /* 0x000fe200078e0232 */
[----:B------:R-:W-:Y:S01]  /*0c10*/  LEA R204, P5, R30, R149, 0x1 ;  /* 0x000000951ecc7211 */ /* 0x000fe200078a08ff */
[----:B------:R-:W-:Y:S01]  /*0c20*/  IMAD R20, R71, 0x2, R19 ;  /* 0x0000000247147824 */ /* 0x000fe200078e0213 */
[-C--:B------:R-:W-:Y:S01]  /*0c30*/  LEA.HI.X.SX32 R209, R26, R29.reuse, 0x1, P3 ;  /* 0x0000001d1ad17211 */ /* 0x080fe200018f0eff */
[----:B------:R-:W-:Y:S01]  /*0c40*/  IMAD R54, R75, 0x4, R52 ;  /* 0x000000044b367824 */ /* 0x000fe200078e0234 */
[-C--:B------:R-:W-:Y:S01]  /*0c50*/  LEA.HI.X.SX32 R207, R28, R29.reuse, 0x1, P4 ;  /* 0x0000001d1ccf7211 */ /* 0x080fe200020f0eff */
[----:B------:R-:W-:Y:S01]  /*0c60*/  IMAD R21, R71, 0x2, R20 ;  /* 0x0000000247157824 */ /* 0x000fe200078e0214 */
[----:B------:R-:W-:Y:S01]  /*0c70*/  LEA.HI.X.SX32 R205, R30, R29, 0x1, P5 ;  /* 0x0000001d1ecd7211 */ /* 0x000fe200028f0eff */
[C---:B------:R-:W-:Y:S01]  /*0c80*/  IMAD R56, R75.reuse, 0x4, R54 ;  /* 0x000000044b387824 */ /* 0x040fe200078e0236 */
[-C--:B------:R-:W-:Y:S01]  /*0c90*/  LEA R202, P3, R32, R149.reuse, 0x1 ;  /* 0x0000009520ca7211 */ /* 0x080fe200078608ff */
[----:B------:R-:W-:Y:S01]  /*0ca0*/  UMOV UR4, URZ ;  /* 0x000000ff00047c82 */ /* 0x000fe20008000000 */
[-C--:B------:R-:W-:Y:S01]  /*0cb0*/  LEA R200, P4, R34, R149.reuse, 0x1 ;  /* 0x0000009522c87211 */ /* 0x080fe200078808ff */
[----:B------:R-:W-:Y:S01]  /*0cc0*/  IMAD R58, R75, 0x4, R56 ;  /* 0x000000044b3a7824 */ /* 0x000fe200078e0238 */
[----:B------:R-:W-:-:S02]  /*0cd0*/  LEA R198, P5, R36, R149, 0x1 ;  /* 0x0000009524c67211 */ /* 0x000fc400078a08ff */
[-C--:B------:R-:W-:Y:S01]  /*0ce0*/  LEA.HI.X.SX32 R203, R32, R29.reuse, 0x1, P3 ;  /* 0x0000001d20cb7211 */ /* 0x080fe200018f0eff */
[C---:B------:R-:W-:Y:S01]  /*0cf0*/  IMAD R60, R75.reuse, 0x4, R58 ;  /* 0x000000044b3c7824 */ /* 0x040fe200078e023a */
[-C--:B------:R-:W-:Y:S02]  /*0d00*/  LEA.HI.X.SX32 R201, R34, R29.reuse, 0x1, P4 ;  /* 0x0000001d22c97211 */ /* 0x080fe400020f0eff */
[----:B------:R-:W-:Y:S02]  /*0d10*/  LEA.HI.X.SX32 R199, R36, R29, 0x1, P5 ;  /* 0x0000001d24c77211 */ /* 0x000fe400028f0eff */
[C---:B------:R-:W-:Y:S02]  /*0d20*/  LEA R62, R75.reuse, R60, 0x2 ;  /* 0x0000003c4b3e7211 */ /* 0x040fe400078e10ff */
[-C--:B------:R-:W-:Y:S02]  /*0d30*/  LEA R196, P3, R38, R149.reuse, 0x1 ;  /* 0x0000009526c47211 */ /* 0x080fe400078608ff */
[-C--:B------:R-:W-:Y:S01]  /*0d40*/  LEA R194, P4, R40, R149.reuse, 0x1 ;  /* 0x0000009528c27211 */ /* 0x080fe200078808ff */
[----:B------:R-:W-:Y:S01]  /*0d50*/  IMAD R64, R75, 0x4, R62 ;  /* 0x000000044b407824 */ /* 0x000fe200078e023e */
[----:B------:R-:W-:-:S02]  /*0d60*/  LEA R192, P5, R42, R149, 0x1 ;  /* 0x000000952ac07211 */ /* 0x000fc400078a08ff */
[----:B------:R-:W-:Y:S02]  /*0d70*/  LEA R184, P6, R50, R149, 0x1 ;  /* 0x0000009532b87211 */ /* 0x000fe400078c08ff */
[----:B------:R-:W-:Y:S02]  /*0d80*/  LEA R66, R75, R64, 0x2 ;  /* 0x000000404b427211 */ /* 0x000fe400078e10ff */
[----:B------:R-:W-:Y:S02]  /*0d90*/  LEA R22, R71, R21, 0x1 ;  /* 0x0000001547167211 */ /* 0x000fe400078e08ff */
[----:B------:R-:W-:Y:S02]  /*0da0*/  LEA R68, R75, R66, 0x2 ;  /* 0x000000424b447211 */ /* 0x000fe400078e10ff */
[-C--:B------:R-:W-:Y:S01]  /*0db0*/  LEA.HI.X.SX32 R197, R38, R29.reuse, 0x1, P3 ;  /* 0x0000001d26c57211 */ /* 0x080fe200018f0eff */
[----:B------:R-:W-:Y:S01]  /*0dc0*/  IMAD R24, R71, 0x2, R22 ;  /* 0x0000000247187824 */ /* 0x000fe200078e0216 */
[-C--:B------:R-:W-:Y:S01]  /*0dd0*/  LEA.HI.X.SX32 R195, R40, R29.reuse, 0x1, P4 ;  /* 0x0000001d28c37211 */ /* 0x080fe200020f0eff */
[----:B------:R-:W-:Y:S01]  /*0de0*/  IMAD R70, R75, 0x4, R68 ;  /* 0x000000044b467824 */ /* 0x000fe200078e0244 */
[----:B------:R-:W-:Y:S01]  /*0df0*/  LEA.HI.X.SX32 R193, R42, R29, 0x1, P5 ;  /* 0x0000001d2ac17211 */ /* 0x000fe200028f0eff */
[----:B------:R-:W-:Y:S01]  /*0e00*/  IMAD R26, R71, 0x2, R24 ;  /* 0x00000002471a7824 */ /* 0x000fe200078e0218 */
[----:B------:R-:W-:-:S02]  /*0e10*/  LEA R190, P3, R44, R149, 0x1 ;  /* 0x000000952cbe7211 */ /* 0x000fc400078608ff */
[C---:B------:R-:W-:Y:S02]  /*0e20*/  LEA R72, R75.reuse, R70, 0x2 ;  /* 0x000000464b487211 */ /* 0x040fe400078e10ff */
[-C--:B------:R-:W-:Y:S02]  /*0e30*/  LEA R188, P4, R46, R149.reuse, 0x1 ;  /* 0x000000952ebc7211 */ /* 0x080fe400078808ff */
[----:B------:R-:W-:Y:S01]  /*0e40*/  LEA R186, P5, R48, R149, 0x1 ;  /* 0x0000009530ba7211 */ /* 0x000fe200078a08ff */
[C---:B------:R-:W-:Y:S01]  /*0e50*/  IMAD R74, R75.reuse, 0x4, R72 ;  /* 0x000000044b4a7824 */ /* 0x040fe200078e0248 */
[----:B------:R-:W-:Y:S02]  /*0e60*/  LEA.HI.X.SX32 R185, R50, R29, 0x1, P6 ;  /* 0x0000001d32b97211 */ /* 0x000fe400030f0eff */
[----:B------:R-:W-:Y:S02]  /*0e70*/  LEA R176, P6, R58, R149, 0x1 ;  /* 0x000000953ab07211 */ /* 0x000fe400078c08ff */
[----:B------:R-:W-:-:S02]  /*0e80*/  LEA R76, R75, R74, 0x2 ;  /* 0x0000004a4b4c7211 */ /* 0x000fc400078e10ff */
[-C--:B------:R-:W-:Y:S02]  /*0e90*/  LEA.HI.X.SX32 R191, R44, R29.reuse, 0x1, P3 ;  /* 0x0000001d2cbf7211 */ /* 0x080fe400018f0eff */
[-C--:B------:R-:W-:Y:S01]  /*0ea0*/  LEA.HI.X.SX32 R189, R46, R29.reuse, 0x1, P4 ;  /* 0x0000001d2ebd7211 */ /* 0x080fe200020f0eff */
[C---:B------:R-:W-:Y:S01]  /*0eb0*/  IMAD R16, R75.reuse, 0x4, R76 ;  /* 0x000000044b107824 */ /* 0x040fe200078e024c */
[----:B------:R-:W-:Y:S02]  /*0ec0*/  LEA.HI.X.SX32 R187, R48, R29, 0x1, P5 ;  /* 0x0000001d30bb7211 */ /* 0x000fe400028f0eff */
[-C--:B------:R-:W-:Y:S01]  /*0ed0*/  LEA R182, P3, R52, R149.reuse, 0x1 ;  /* 0x0000009534b67211 */ /* 0x080fe200078608ff */
[C---:B------:R-:W-:Y:S01]  /*0ee0*/  IMAD R18, R75.reuse, 0x4, R16 ;  /* 0x000000044b127824 */ /* 0x040fe200078e0210 */
[-C--:B------:R-:W-:Y:S02]  /*0ef0*/  LEA R180, P4, R54, R149.reuse, 0x1 ;  /* 0x0000009536b47211 */ /* 0x080fe400078808ff */
[----:B------:R-:W-:Y:S01]  /*0f00*/  LEA R178, P5, R56, R149, 0x1 ;  /* 0x0000009538b27211 */ /* 0x000fe200078a08ff */
[----:B------:R-:W-:Y:S01]  /*0f10*/  IMAD R8, R75, 0x4, R18 ;  /* 0x000000044b087824 */ /* 0x000fe200078e0212 */
[----:B------:R-:W-:-:S02]  /*0f20*/  LEA.HI.X.SX32 R177, R58, R29, 0x1, P6 ;  /* 0x0000001d3ab17211 */ /* 0x000fc400030f0eff */
[----:B------:R-:W-:Y:S02]  /*0f30*/  LEA R168, P6, R66, R149, 0x1 ;  /* 0x0000009542a87211 */ /* 0x000fe400078c08ff */
[-C--:B------:R-:W-:Y:S02]  /*0f40*/  LEA.HI.X.SX32 R183, R52, R29.reuse, 0x1, P3 ;  /* 0x0000001d34b77211 */ /* 0x080fe400018f0eff */
[-C--:B------:R-:W-:Y:S02]  /*0f50*/  LEA.HI.X.SX32 R181, R54, R29.reuse, 0x1, P4 ;  /* 0x0000001d36b57211 */ /* 0x080fe400020f0eff */
[----:B------:R-:W-:Y:S02]  /*0f60*/  LEA.HI.X.SX32 R179, R56, R29, 0x1, P5 ;  /* 0x0000001d38b37211 */ /* 0x000fe400028f0eff */
[-C--:B------:R-:W-:Y:S02]  /*0f70*/  LEA R174, P3, R60, R149.reuse, 0x1 ;  /* 0x000000953cae7211 */ /* 0x080fe400078608ff */
[----:B------:R-:W-:-:S02]  /*0f80*/  LEA R172, P4, R62, R149, 0x1 ;  /* 0x000000953eac7211 */ /* 0x000fc400078808ff */
[----:B------:R-:W-:Y:S02]  /*0f90*/  LEA R170, P5, R64, R149, 0x1 ;  /* 0x0000009540aa7211 */ /* 0x000fe400078a08ff */
[----:B------:R-:W-:Y:S02]  /*0fa0*/  LEA.HI.X.SX32 R169, R66, R29, 0x1, P6 ;  /* 0x0000001d42a97211 */ /* 0x000fe400030f0eff */
[----:B------:R-:W-:Y:S02]  /*0fb0*/  LEA R156, P6, R74, R149, 0x1 ;  /* 0x000000954a9c7211 */ /* 0x000fe400078c08ff */
[C---:B------:R-:W-:Y:S02]  /*0fc0*/  LEA R35, R71.reuse, R26, 0x1 ;  /* 0x0000001a47237211 */ /* 0x040fe400078e08ff */
[-C--:B------:R-:W-:Y:S02]  /*0fd0*/  LEA.HI.X.SX32 R175, R60, R29.reuse, 0x1, P3 ;  /* 0x0000001d3caf7211 */ /* 0x080fe400018f0eff */
[-C--:B------:R-:W-:Y:S01]  /*0fe0*/  LEA.HI.X.SX32 R173, R62, R29.reuse, 0x1, P4 ;  /* 0x0000001d3ead7211 */ /* 0x080fe200020f0eff */
[----:B------:R-:W-:Y:S01]  /*0ff0*/  IMAD R37, R71, 0x2, R35 ;  /* 0x0000000247257824 */ /* 0x000fe200078e0223 */
[----:B------:R-:W-:-:S02]  /*1000*/  LEA.HI.X.SX32 R171, R64, R29, 0x1, P5 ;  /* 0x0000001d40ab7211 */ /* 0x000fc400028f0eff */
[-C--:B------:R-:W-:Y:S02]  /*1010*/  LEA R166, P3, R68, R149.reuse, 0x1 ;  /* 0x0000009544a67211 */ /* 0x080fe400078608ff */
[-C--:B------:R-:W-:Y:S02]  /*1020*/  LEA R162, P4, R70, R149.reuse, 0x1 ;  /* 0x0000009546a27211 */ /* 0x080fe400078808ff */
[----:B------:R-:W-:Y:S02]  /*1030*/  LEA R160, P5, R72, R149, 0x1 ;  /* 0x0000009548a07211 */ /* 0x000fe400078a08ff */
[----:B------:R-:W-:Y:S02]  /*1040*/  LEA.HI.X.SX32 R157, R74, R29, 0x1, P6 ;  /* 0x0000001d4a9d7211 */ /* 0x000fe400030f0eff */
[----:B------:R-:W-:Y:S02]  /*1050*/  LEA R148, P6, R8, R149, 0x1 ;  /* 0x0000009508947211 */ /* 0x000fe400078c08ff */
[----:B------:R-:W-:-:S02]  /*1060*/  LEA.HI.X.SX32 R167, R68, R29, 0x1, P3 ;  /* 0x0000001d44a77211 */ /* 0x000fc400018f0eff */
[-C--:B------:R-:W-:Y:S02]  /*1070*/  LEA.HI.X.SX32 R163, R70, R29.reuse, 0x1, P4 ;  /* 0x0000001d46a37211 */ /* 0x080fe400020f0eff */
[----:B------:R-:W-:Y:S02]  /*1080*/  LEA.HI.X.SX32 R161, R72, R29, 0x1, P5 ;  /* 0x0000001d48a17211 */ /* 0x000fe400028f0eff */
[-C--:B------:R-:W-:Y:S02]  /*1090*/  LEA R154, P3, R76, R149.reuse, 0x1 ;  /* 0x000000954c9a7211 */ /* 0x080fe400078608ff */
[-C--:B------:R-:W-:Y:S02]  /*10a0*/  LEA R152, P4, R16, R149.reuse, 0x1 ;  /* 0x0000009510987211 */ /* 0x080fe400078808ff */
[----:B------:R-:W-:Y:S02]  /*10b0*/  LEA R150, P5, R18, R149, 0x1 ;  /* 0x0000009512967211 */ /* 0x000fe400078a08ff */
[-C--:B------:R-:W-:Y:S01]  /*10c0*/  LEA.HI.X.SX32 R149, R8, R29.reuse, 0x1, P6 ;  /* 0x0000001d08957211 */ /* 0x080fe200030f0eff */
[----:B------:R-:W-:Y:S01]  /*10d0*/  IMAD R8, R71, 0x2, R37 ;  /* 0x0000000247087824 */ /* 0x000fe200078e0225 */
[----:B------:R-:W-:-:S02]  /*10e0*/  LEA.HI.X.SX32 R153, R16, R29, 0x1, P4 ;  /* 0x0000001d10997211 */ /* 0x000fc400020f0eff */
[-C--:B------:R-:W-:Y:S02]  /*10f0*/  LEA.HI.X.SX32 R155, R76, R29.reuse, 0x1, P3 ;  /* 0x0000001d4c9b7211 */ /* 0x080fe400018f0eff */
[C---:B------:R-:W-:Y:S02]  /*1100*/  LEA R16, R71.reuse, R8, 0x1 ;  /* 0x0000000847107211 */ /* 0x040fe400078e08ff */
[----:B------:R-:W-:Y:S02]  /*1110*/  IADD3.X R73, PT, PT, R78, UR5, R79, P1, P2 ;  /* 0x000000054e497c10 */ /* 0x000fe40008fe444f */
[----:B------:R-:W-:Y:S01]  /*1120*/  LEA.HI.X.SX32 R151, R18, R29, 0x1, P5 ;  /* 0x0000001d12977211 */ /* 0x000fe200028f0eff */
[----:B------:R-:W-:Y:S01]  /*1130*/  IMAD R18, R71, 0x2, R16 ;  /* 0x0000000247127824 */ /* 0x000fe200078e0210 */
[-C--:B------:R-:W-:Y:S02]  /*1140*/  LEA R146, P1, R23, R133.reuse, 0x1 ;  /* 0x0000008517927211 */ /* 0x080fe400078208ff */
[----:B------:R-:W-:-:S02]  /*1150*/  LEA R140, P3, R15, R133, 0x1 ;  /* 0x000000850f8c7211 */ /* 0x000fc400078608ff */
[-C--:B------:R-:W-:Y:S02]  /*1160*/  LEA.HI.X.SX32 R147, R23, R73.reuse, 0x1, P1 ;  /* 0x0000004917937211 */ /* 0x080fe400008f0eff */
[----:B------:R-:W-:Y:S01]  /*1170*/  LEA.HI.X.SX32 R141, R15, R73, 0x1, P3 ;  /* 0x000000490f8d7211 */ /* 0x000fe200018f0eff */
[----:B------:R-:W-:Y:S01]  /*1180*/  IMAD R15, R71, 0x2, R18 ;  /* 0x00000002470f7824 */ /* 0x000fe200078e0212 */
[-C--:B------:R-:W-:Y:S02]  /*1190*/  LEA R142, P1, R27, R133.reuse, 0x1 ;  /* 0x000000851b8e7211 */ /* 0x080fe400078208ff */
[----:B------:R-:W-:Y:S02]  /*11a0*/  LEA R144, P2, R25, R133, 0x1 ;  /* 0x0000008519907211 */ /* 0x000fe400078408ff */
[----:B------:R-:W-:Y:S02]  /*11b0*/  LEA.HI.X.SX32 R143, R27, R73, 0x1, P1 ;  /* 0x000000491b8f7211 */ /* 0x000fe400008f0eff */
[----:B------:R-:W-:-:S02]  /*11c0*/  LEA R138, P1, R19, R133, 0x1 ;  /* 0x00000085138a7211 */ /* 0x000fc400078208ff */
[----:B------:R-:W-:Y:S02]  /*11d0*/  LEA R23, R71, R15, 0x1 ;  /* 0x0000000f47177211 */ /* 0x000fe400078e08ff */
[----:B------:R-:W-:Y:S02]  /*11e0*/  LEA.HI.X.SX32 R145, R25, R73, 0x1, P2 ;  /* 0x0000004919917211 */ /* 0x000fe400010f0eff */
[C---:B------:R-:W-:Y:S02]  /*11f0*/  LEA R136, P2, R20.reuse, R133, 0x1 ;  /* 0x0000008514887211 */ /* 0x040fe400078408ff */
[----:B------:R-:W-:Y:S01]  /*1200*/  LEA.HI.X.SX32 R139, R19, R73, 0x1, P1 ;  /* 0x00000049138b7211 */ /* 0x000fe200008f0eff */
[----:B------:R-:W-:Y:S01]  /*1210*/  IMAD R19, R71, 0x2, R23 ;  /* 0x0000000247137824 */ /* 0x000fe200078e0217 */
[----:B------:R-:W-:Y:S02]  /*1220*/  LEA R134, P3, R21, R133, 0x1 ;  /* 0x0000008515867211 */ /* 0x000fe400078608ff */
[-C--:B------:R-:W-:Y:S01]  /*1230*/  LEA.HI.X.SX32 R137, R20, R73.reuse, 0x1, P2 ;  /* 0x0000004914897211 */ /* 0x080fe200010f0eff */
[----:B------:R-:W-:Y:S01]  /*1240*/  IMAD R20, R71, 0x2, R19 ;  /* 0x0000000247147824 */ /* 0x000fe200078e0213 */
[----:B------:R-:W-:-:S02]  /*1250*/  LEA.HI.X.SX32 R135, R21, R73, 0x1, P3 ;  /* 0x0000004915877211 */ /* 0x000fc400018f0eff */
[-C--:B------:R-:W-:Y:S02]  /*1260*/  LEA R32, P3, R26, R133.reuse, 0x1 ;  /* 0x000000851a207211 */ /* 0x080fe400078608ff */
[----:B------:R-:W-:Y:S02]  /*1270*/  LEA R28, P1, R22, R133, 0x1 ;  /* 0x00000085161c7211 */ /* 0x000fe400078208ff */
[C---:B------:R-:W-:Y:S02]  /*1280*/  LEA R21, R71.reuse, R20, 0x1 ;  /* 0x0000001447157211 */ /* 0x040fe400078e08ff */
[-C--:B------:R-:W-:Y:S02]  /*1290*/  LEA.HI.X.SX32 R33, R26, R73.reuse, 0x1, P3 ;  /* 0x000000491a217211 */ /* 0x080fe400018f0eff */
[----:B------:R-:W-:Y:S01]  /*12a0*/  LEA.HI.X.SX32 R29, R22, R73, 0x1, P1 ;  /* 0x00000049161d7211 */ /* 0x000fe200008f0eff */
[----:B------:R-:W-:Y:S01]  /*12b0*/  IMAD R22, R71, 0x2, R21 ;  /* 0x0000000247167824 */ /* 0x000fe200078e0215 */
[----:B------:R-:W-:-:S02]  /*12c0*/  LEA R38, P3, R8, R133, 0x1 ;  /* 0x0000008508267211 */ /* 0x000fc400078608ff */
[----:B------:R-:W-:Y:S02]  /*12d0*/  LEA R30, P2, R24, R133, 0x1 ;  /* 0x00000085181e7211 */ /* 0x000fe400078408ff */
[-C--:B------:R-:W-:Y:S01]  /*12e0*/  LEA.HI.X.SX32 R39, R8, R73.reuse, 0x1, P3 ;  /* 0x0000004908277211 */ /* 0x080fe200018f0eff */
[----:B------:R-:W-:Y:S01]  /*12f0*/  IMAD R8, R71, 0x2, R22 ;  /* 0x0000000247087824 */ /* 0x000fe200078e0216 */
[----:B------:R-:W-:Y:S02]  /*1300*/  LEA.HI.X.SX32 R31, R24, R73, 0x1, P2 ;  /* 0x00000049181f7211 */ /* 0x000fe400010f0eff */
[-C--:B------:R-:W-:Y:S02]  /*1310*/  LEA R34, P1, R35, R133.reuse, 0x1 ;  /* 0x0000008523227211 */ /* 0x080fe400078208ff */
[----:B------:R-:W-:Y:S02]  /*1320*/  LEA R44, P3, R15, R133, 0x1 ;  /* 0x000000850f2c7211 */ /* 0x000fe400078608ff */
[----:B------:R-:W-:-:S02]  /*1330*/  LEA R24, R71, R8, 0x1 ;  /* 0x0000000847187211 */ /* 0x000fc400078e08ff */
[----:B------:R-:W-:Y:S02]  /*1340*/  LEA.HI.X.SX32 R35, R35, R73, 0x1, P1 ;  /* 0x0000004923237211 */ /* 0x000fe400008f0eff */
[-C--:B------:R-:W-:Y:S02]  /*1350*/  LEA R36, P2, R37, R133.reuse, 0x1 ;  /* 0x0000008525247211 */ /* 0x080fe400078408ff */
[C---:B------:R-:W-:Y:S02]  /*1360*/  LEA R40, P1, R16.reuse, R133, 0x1 ;  /* 0x0000008510287211 */ /* 0x040fe400078208ff */
[-C--:B------:R-:W-:Y:S01]  /*1370*/  LEA.HI.X.SX32 R45, R15, R73.reuse, 0x1, P3 ;  /* 0x000000490f2d7211 */ /* 0x080fe200018f0eff */
[----:B------:R-:W-:Y:S01]  /*1380*/  IMAD R15, R71, 0x2, R24 ;  /* 0x00000002470f7824 */ /* 0x000fe200078e0218 */
[-C--:B------:R-:W-:Y:S02]  /*1390*/  LEA.HI.X.SX32 R37, R37, R73.reuse, 0x1, P2 ;  /* 0x0000004925257211 */ /* 0x080fe400010f0eff */
[----:B------:R-:W-:Y:S01]  /*13a0*/  LEA.HI.X.SX32 R41, R16, R73, 0x1, P1 ;  /* 0x0000004910297211 */ /* 0x000fe200008f0eff */
[----:B------:R-:W-:Y:S01]  /*13b0*/  IMAD R16, R71, 0x2, R15 ;  /* 0x0000000247107824 */ /* 0x000fe200078e020f */
[----:B------:R-:W-:-:S02]  /*13c0*/  LEA R42, P2, R18, R133, 0x1 ;  /* 0x00000085122a7211 */ /* 0x000fc400078408ff */
[----:B------:R-:W-:Y:S02]  /*13d0*/  LEA R50, P3, R20, R133, 0x1 ;  /* 0x0000008514327211 */ /* 0x000fe400078608ff */
[----:B------:R-:W-:Y:S02]  /*13e0*/  LEA.HI.X.SX32 R43, R18, R73, 0x1, P2 ;  /* 0x00000049122b7211 */ /* 0x000fe400010f0eff */
[----:B------:R-:W-:Y:S02]  /*13f0*/  LEA R48, P2, R19, R133, 0x1 ;  /* 0x0000008513307211 */ /* 0x000fe400078408ff */
[----:B------:R-:W-:Y:S02]  /*1400*/  LEA R18, R71, R16, 0x1 ;  /* 0x0000001047127211 */ /* 0x000fe400078e08ff */
[-C--:B------:R-:W-:Y:S02]  /*1410*/  LEA.HI.X.SX32 R51, R20, R73.reuse, 0x1, P3 ;  /* 0x0000004914337211 */ /* 0x080fe400018f0eff */
[----:B------:R-:W-:Y:S01]  /*1420*/  LEA.HI.X.SX32 R49, R19, R73, 0x1, P2 ;  /* 0x0000004913317211 */ /* 0x000fe200010f0eff */
[----:B------:R-:W-:Y:S01]  /*1430*/  IMAD R19, R71, 0x2, R18 ;  /* 0x0000000247137824 */ /* 0x000fe200078e0212 */
[----:B------:R-:W-:-:S02]  /*1440*/  LEA R56, P3, R8, R133, 0x1 ;  /* 0x0000008508387211 */ /* 0x000fc400078608ff */
[----:B------:R-:W-:Y:S02]  /*1450*/  LEA R46, P1, R23, R133, 0x1 ;  /* 0x00000085172e7211 */ /* 0x000fe400078208ff */
[----:B------:R-:W-:Y:S01]  /*1460*/  LEA.HI.X.SX32 R57, R8, R73, 0x1, P3 ;  /* 0x0000004908397211 */ /* 0x000fe200018f0eff */
[----:B------:R-:W-:Y:S01]  /*1470*/  IMAD R8, R71, 0x2, R19 ;  /* 0x0000000247087824 */ /* 0x000fe200078e0213 */
[C---:B------:R-:W-:Y:S02]  /*1480*/  LEA R54, P2, R22.reuse, R133, 0x1 ;  /* 0x0000008516367211 */ /* 0x040fe400078408ff */
[----:B------:R-:W-:Y:S02]  /*1490*/  LEA.HI.X.SX32 R47, R23, R73, 0x1, P1 ;  /* 0x00000049172f7211 */ /* 0x000fe400008f0eff */
[----:B------:R-:W-:Y:S02]  /*14a0*/  LEA R52, P1, R21, R133, 0x1 ;  /* 0x0000008515347211 */ /* 0x000fe400078208ff */
[----:B------:R-:W-:-:S02]  /*14b0*/  LEA.HI.X.SX32 R55, R22, R73, 0x1, P2 ;  /* 0x0000004916377211 */ /* 0x000fc400010f0eff */
[----:B------:R-:W-:Y:S02]  /*14c0*/  LEA R60, P2, R15, R133, 0x1 ;  /* 0x000000850f3c7211 */ /* 0x000fe400078408ff */
[----:B------:R-:W-:Y:S02]  /*14d0*/  LEA R20, R71, R8, 0x1 ;  /* 0x0000000847147211 */ /* 0x000fe400078e08ff */
[----:B------:R-:W-:Y:S02]  /*14e0*/  LEA.HI.X.SX32 R53, R21, R73, 0x1, P1 ;  /* 0x0000004915357211 */ /* 0x000fe400008f0eff */
[-C--:B------:R-:W-:Y:S02]  /*14f0*/  LEA R58, P1, R24, R133.reuse, 0x1 ;  /* 0x00000085183a7211 */ /* 0x080fe400078208ff */
[----:B------:R-:W-:Y:S02]  /*1500*/  LEA R62, P3, R16, R133, 0x1 ;  /* 0x00000085103e7211 */ /* 0x000fe400078608ff */
[-C--:B------:R-:W-:Y:S01]  /*1510*/  LEA.HI.X.SX32 R61, R15, R73.reuse, 0x1, P2 ;  /* 0x000000490f3d7211 */ /* 0x080fe200010f0eff */
[----:B------:R-:W-:Y:S01]  /*1520*/  IMAD R15, R71, 0x2, R20 ;  /* 0x00000002470f7824 */ /* 0x000fe200078e0214 */
[----:B------:R-:W-:-:S02]  /*1530*/  LEA.HI.X.SX32 R59, R24, R73, 0x1, P1 ;  /* 0x00000049183b7211 */ /* 0x000fc400008f0eff */
[----:B------:R-:W-:Y:S01]  /*1540*/  LEA.HI.X.SX32 R63, R16, R73, 0x1, P3 ;  /* 0x00000049103f7211 */ /* 0x000fe200018f0eff */
[----:B------:R-:W-:Y:S01]  /*1550*/  IMAD R16, R71, 0x2, R15 ;  /* 0x0000000247107824 */ /* 0x000fe200078e020f */
[-C--:B------:R-:W-:Y:S02]  /*1560*/  LEA R64, P1, R18, R133.reuse, 0x1 ;  /* 0x0000008512407211 */ /* 0x080fe400078208ff */
[-C--:B------:R-:W-:Y:S02]  /*1570*/  LEA R68, P3, R8, R133.reuse, 0x1 ;  /* 0x0000008508447211 */ /* 0x080fe400078608ff */
[----:B------:R-:W-:Y:S02]  /*1580*/  LEA R66, P2, R19, R133, 0x1 ;  /* 0x0000008513427211 */ /* 0x000fe400078408ff */
[-C--:B------:R-:W-:Y:S02]  /*1590*/  LEA.HI.X.SX32 R65, R18, R73.reuse, 0x1, P1 ;  /* 0x0000004912417211 */ /* 0x080fe400008f0eff */
[----:B------:R-:W-:-:S02]  /*15a0*/  LEA.HI.X.SX32 R69, R8, R73, 0x1, P3 ;  /* 0x0000004908457211 */ /* 0x000fc400018f0eff */
[----:B------:R-:W-:Y:S02]  /*15b0*/  LEA R8, R71, R16, 0x1 ;  /* 0x0000001047087211 */ /* 0x000fe400078e08ff */
[----:B------:R-:W-:Y:S02]  /*15c0*/  LEA R70, P1, R20, R133, 0x1 ;  /* 0x0000008514467211 */ /* 0x000fe400078208ff */
[----:B------:R-:W-:Y:S02]  /*15d0*/  LEA.HI.X.SX32 R67, R19, R73, 0x1, P2 ;  /* 0x0000004913437211 */ /* 0x000fe400010f0eff */
[----:B------:R-:W-:Y:S02]  /*15e0*/  CS2R R18, SRZ ;  /* 0x0000000000127805 */ /* 0x000fe4000001ff00 */
[-C--:B------:R-:W-:Y:S02]  /*15f0*/  LEA R128, P2, R15, R133.reuse, 0x1 ;  /* 0x000000850f807211 */ /* 0x080fe400078408ff */
[----:B------:R-:W-:-:S02]  /*1600*/  LEA R130, P3, R16, R133, 0x1 ;  /* 0x0000008510827211 */ /* 0x000fc400078608ff */
[----:B------:R-:W-:Y:S02]  /*1610*/  LEA R132, P4, R8, R133, 0x1 ;  /* 0x0000008508847211 */ /* 0x000fe400078808ff */
[-C--:B------:R-:W-:Y:S02]  /*1620*/  LEA.HI.X.SX32 R71, R20, R73.reuse, 0x1, P1 ;  /* 0x0000004914477211 */ /* 0x080fe400008f0eff */
[----:B------:R-:W-:Y:S02]  /*1630*/  LOP3.LUT R20, R17, 0x10, R0, 0x78, !PT ;  /* 0x0000001011147812 */ /* 0x000fe400078e7800 */
[-C--:B------:R-:W-:Y:S02]  /*1640*/  LEA.HI.X.SX32 R129, R15, R73.reuse, 0x1, P2 ;  /* 0x000000490f817211 */ /* 0x080fe400010f0eff */
[-C--:B------:R-:W-:Y:S02]  /*1650*/  LEA.HI.X.SX32 R131, R16, R73.reuse, 0x1, P3 ;  /* 0x0000004910837211 */ /* 0x080fe400018f0eff */
[----:B------:R-:W-:-:S02]  /*1660*/  LEA.HI.X.SX32 R133, R8, R73, 0x1, P4 ;  /* 0x0000004908857211 */ /* 0x000fc400020f0eff */
[C---:B------:R-:W-:Y:S02]  /*1670*/  LOP3.LUT P1, RZ, R0.reuse, 0x7, RZ, 0xc0, !PT ;  /* 0x0000000700ff7812 */ /* 0x040fe4000782c0ff */
[----:B------:R-:W-:Y:S02]  /*1680*/  LOP3.LUT P2, RZ, R0, 0x3, RZ, 0xc0, !PT ;  /* 0x0000000300ff7812 */ /* 0x000fe4000784c0ff */
[----:B------:R-:W-:Y:S02]  /*1690*/  LOP3.LUT R15, R5, 0x40, RZ, 0x3c, !PT ;  /* 0x00000040050f7812 */ /* 0x000fe400078e3cff */
[C---:B------:R-:W-:Y:S02]  /*16a0*/  LOP3.LUT R21, R10.reuse, 0x20, RZ, 0x3c, !PT ;  /* 0x000000200a157812 */ /* 0x040fe400078e3cff */
[C---:B------:R-:W-:Y:S02]  /*16b0*/  LOP3.LUT R22, R10.reuse, 0x40, RZ, 0x3c, !PT ;  /* 0x000000400a167812 */ /* 0x040fe400078e3cff */
[----:B------:R-:W-:-:S02]  /*16c0*/  LOP3.LUT R23, R10, 0x60, RZ, 0x3c, !PT ;  /* 0x000000600a177812 */ /* 0x000fc400078e3cff */
[----:B------:R-:W-:Y:S02]  /*16d0*/  LOP3.LUT R24, R11, 0x40, RZ, 0x3c, !PT ;  /* 0x000000400b187812 */ /* 0x000fe400078e3cff */
[C---:B------:R-:W-:Y:S02]  /*16e0*/  LOP3.LUT R25, R20.reuse, 0x20, RZ, 0x3c, !PT ;  /* 0x0000002014197812 */ /* 0x040fe400078e3cff */
[C---:B------:R-:W-:Y:S02]  /*16f0*/  LOP3.LUT R26, R20.reuse, 0x40, RZ, 0x3c, !PT ;  /* 0x00000040141a7812 */ /* 0x040fe400078e3cff */
[----:B------:R-:W-:Y:S02]  /*1700*/  LOP3.LUT R17, R20, 0x60, RZ, 0x3c, !PT ;  /* 0x0000006014117812 */ /* 0x000fe400078e3cff */
[----:B------:R-:W-:Y:S02]  /*1710*/  LOP3.LUT R16, R13, 0x20, RZ, 0x3c, !PT ;  /* 0x000000200d107812 */ /* 0x000fe400078e3cff */
[----:B01----:R-:W-:-:S07]  /*1720*/  LOP3.LUT R8, R12, 0x40, RZ, 0x3c, !PT ;  /* 0x000000400c087812 */ /* 0x003fce00078e3cff */
.L_x_1:
[----:B------:R-:W-:-:S04]  /*1730*/  IMAD.WIDE R74, R18, 0x2, R202 ;  /* 0x00000002124a7825 */ /* 0x000fc800078e02ca */
[C---:B------:R-:W-:Y:S01]  /*1740*/  IMAD.WIDE R76, R18.reuse, 0x2, R200 ;  /* 0x00000002124c7825 */ /* 0x040fe200078e02c8 */
[----:B------:R0:W2:Y:S03]  /*1750*/  LDG.E.U16 R122, desc[UR10][R74.64] ;  /* 0x0000000a4a7a7981 */ /* 0x0000a6000c1e1500 */
[C---:B------:R-:W-:Y:S01]  /*1760*/  IMAD.WIDE R78, R18.reuse, 0x2, R198 ;  /* 0x00000002124e7825 */ /* 0x040fe200078e02c6 */
[----:B------:R1:W3:Y:S03]  /*1770*/  LDG.E.U16 R124, desc[UR10][R76.64] ;  /* 0x0000000a4c7c7981 */ /* 0x0002e6000c1e1500 */
[C---:B------:R-:W-:Y:S01]  /*1780*/  IMAD.WIDE R84, R18.reuse, 0x2, R196 ;  /* 0x0000000212547825 */ /* 0x040fe200078e02c4 */
[----:B------:R4:W5:Y:S03]  /*1790*/  LDG.E.U16 R126, desc[UR10][R78.64] ;  /* 0x0000000a4e7e7981 */ /* 0x000966000c1e1500 */
[C---:B------:R-:W-:Y:S01]  /*17a0*/  IMAD.WIDE R86, R18.reuse, 0x2, R194 ;  /* 0x0000000212567825 */ /* 0x040fe200078e02c2 */
[----:B------:R0:W3:Y:S03]  /*17b0*/  LDG.E.U16 R220, desc[UR10][R84.64] ;  /* 0x0000000a54dc7981 */ /* 0x0000e6000c1e1500 */
        /* <DEDUP_REMOVED lines=9> */
[----:B------:R-:W3:Y:S03]  /*1850*/  LDG.E.U16 R228, desc[UR10][R96.64] ;  /* 0x0000000a60e47981 */ /* 0x000ee6000c1e1500 */
[C---:B0-----:R-:W-:Y:S01]  /*1860*/  IMAD.WIDE R74, R18.reuse, 0x2, R170 ;  /* 0x00000002124a7825 */ /* 0x041fe200078e02aa */
[----:B------:R-:W3:Y:S03]  /*1870*/  LDG.E.U16 R230, desc[UR10][R98.64] ;  /* 0x0000000a62e67981 */ /* 0x000ee6000c1e1500 */
[C---:B------:R-:W-:Y:S01]  /*1880*/  IMAD.WIDE R72, R18.reuse, 0x2, R214 ;  /* 0x0000000212487825 */ /* 0x040fe200078e02d6 */
[----:B------:R0:W3:Y:S03]  /*1890*/  LDG.E.U16 R234, desc[UR10][R74.64] ;  /* 0x0000000a4aea7981 */ /* 0x0000e6000c1e1500 */
[----:B------:R-:W-:-:S02]  /*18a0*/  IMAD.WIDE R104, R18, 0x2, R210 ;  /* 0x0000000212687825 */ /* 0x000fc400078e02d2 */
[----:B------:R-:W3:Y:S02]  /*18b0*/  LDG.E.U16 R72, desc[UR10][R72.64] ;  /* 0x0000000a48487981 */ /* 0x000ee4000c1e1500 */
[C---:B------:R-:W-:Y:S02]  /*18c0*/  IMAD.WIDE R108, R18.reuse, 0x2, R206 ;  /* 0x00000002126c7825 */ /* 0x040fe400078e02ce */
[----:B------:R-:W3:Y:S02]  /*18d0*/  LDG.E.U16 R104, desc[UR10][R104.64] ;  /* 0x0000000a68687981 */ /* 0x000ee4000c1e1500 */
[C---:B------:R-:W-:Y:S02]  /*18e0*/  IMAD.WIDE R112, R18.reuse, 0x2, R182 ;  /* 0x0000000212707825 */ /* 0x040fe400078e02b6 */
[----:B------:R-:W3:Y:S02]  /*18f0*/  LDG.E.U16 R108, desc[UR10][R108.64] ;  /* 0x0000000a6c6c7981 */ /* 0x000ee4000c1e1500 */
[----:B------:R-:W-:-:S02]  /*1900*/  IMAD.WIDE R116, R18, 0x2, R178 ;  /* 0x0000000212747825 */ /* 0x000fc400078e02b2 */
[----:B------:R-:W3:Y:S02]  /*1910*/  LDG.E.U16 R112, desc[UR10][R112.64] ;  /* 0x0000000a70707981 */ /* 0x000ee4000c1e1500 */
[C---:B------:R-:W-:Y:S02]  /*1920*/  IMAD.WIDE R120, R18.reuse, 0x2, R174 ;  /* 0x0000000212787825 */ /* 0x040fe400078e02ae */
[----:B------:R-:W3:Y:S02]  /*1930*/  LDG.E.U16 R116, desc[UR10][R116.64] ;  /* 0x0000000a74747981 */ /* 0x000ee4000c1e1500 */
[C---:B-1----:R-:W-:Y:S02]  /*1940*/  IMAD.WIDE R76, R18.reuse, 0x2, R166 ;  /* 0x00000002124c7825 */ /* 0x042fe400078e02a6 */
[----:B------:R-:W3:Y:S02]  /*1950*/  LDG.E.U16 R120, desc[UR10][R120.64] ;  /* 0x0000000a78787981 */ /* 0x000ee4000c1e1500 */
[----:B----4-:R-:W-:-:S02]  /*1960*/  IMAD.WIDE R78, R18, 0x2, R160 ;  /* 0x00000002124e7825 */ /* 0x010fc400078e02a0 */
[----:B------:R-:W4:Y:S02]  /*1970*/  LDG.E.U16 R76, desc[UR10][R76.64] ;  /* 0x0000000a4c4c7981 */ /* 0x000f24000c1e1500 */
[C---:B------:R-:W-:Y:S02]  /*1980*/  IMAD.WIDE R84, R18.reuse, 0x2, R154 ;  /* 0x0000000212547825 */ /* 0x040fe400078e029a */
[----:B------:R-:W4:Y:S02]  /*1990*/  LDG.E.U16 R78, desc[UR10][R78.64] ;  /* 0x0000000a4e4e7981 */ /* 0x000f24000c1e1500 */
[C---:B------:R-:W-:Y:S02]  /*19a0*/  IMAD.WIDE R86, R18.reuse, 0x2, R150 ;  /* 0x0000000212567825 */ /* 0x040fe400078e0296 */
[----:B------:R-:W4:Y:S02]  /*19b0*/  LDG.E.U16 R84, desc[UR10][R84.64] ;  /* 0x0000000a54547981 */ /* 0x000f24000c1e1500 */
[----:B------:R-:W-:-:S02]  /*19c0*/  IMAD.WIDE R102, R18, 0x2, R212 ;  /* 0x0000000212667825 */ /* 0x000fc400078e02d4 */
        /* <DEDUP_REMOVED lines=15> */
[C---:B0-----:R-:W-:Y:S02]  /*1ac0*/  IMAD.WIDE R74, R18.reuse, 0x2, R168 ;  /* 0x00000002124a7825 */ /* 0x041fe400078e02a8 */
[----:B------:R-:W4:Y:S02]  /*1ad0*/  LDG.E.U16 R100, desc[UR10][R100.64] ;  /* 0x0000000a64647981 */ /* 0x000f24000c1e1500 */
[----:B------:R-:W-:-:S02]  /*1ae0*/  IMAD.WIDE R96, R18, 0x2, R156 ;  /* 0x0000000212607825 */ /* 0x000fc400078e029c */
[----:B------:R-:W4:Y:S02]  /*1af0*/  LDG.E.U16 R236, desc[UR10][R74.64] ;  /* 0x0000000a4aec7981 */ /* 0x000f24000c1e1500 */
[----:B------:R-:W-:Y:S02]  /*1b00*/  IMAD.WIDE R98, R18, 0x2, R152 ;  /* 0x0000000212627825 */ /* 0x000fe400078e0298 */
[----:B------:R-:W4:Y:S04]  /*1b10*/  LDG.E.U16 R238, desc[UR10][R96.64] ;  /* 0x0000000a60ee7981 */ /* 0x000f28000c1e1500 */
[----:B------:R-:W4:Y:S01]  /*1b20*/  LDG.E.U16 R240, desc[UR10][R98.64] ;  /* 0x0000000a62f07981 */ /* 0x000f22000c1e1500 */
[----:B------:R-:W-:Y:S06]  /*1b30*/  BAR.SYNC.DEFER_BLOCKING 0x0 ;  /* 0x0000000000007b1d */ /* 0x000fec0000010000 */
[----:B--2---:R-:W-:Y:S04]  /*1b40*/  STS.U16 [R5+UR6+0xc00], R122 ;  /* 0x000c007a05007988 */ /* 0x004fe80008000406 */
[----:B-----5:R-:W-:Y:S04]  /*1b50*/  STS.U16 [R5+UR6+0x1000], R126 ;  /* 0x0010007e05007988 */ /* 0x020fe80008000406 */
[----:B---3--:R-:W-:Y:S04]  /*1b60*/  STS.U16 [R5+UR6+0x1400], R222 ;  /* 0x001400de05007988 */ /* 0x008fe80008000406 */
[----:B------:R-:W-:Y:S04]  /*1b70*/  STS.U16 [R5+UR6+0x1800], R226 ;  /* 0x001800e205007988 */ /* 0x000fe80008000406 */
[----:B------:R-:W-:Y:S04]  /*1b80*/  STS.U16 [R5+UR6+0x1c00], R230 ;  /* 0x001c00e605007988 */ /* 0x000fe80008000406 */
[----:B------:R-:W-:Y:S04]  /*1b90*/  STS.U16 [R5+UR6+0x2c00], R234 ;  /* 0x002c00ea05007988 */ /* 0x000fe80008000406 */
[----:B------:R-:W-:Y:S04]  /*1ba0*/  STS.U16 [R5+UR6], R72 ;  /* 0x0000004805007988 */ /* 0x000fe80008000406 */
[----:B------:R-:W-:Y:S04]  /*1bb0*/  STS.U16 [R5+UR6+0x400], R104 ;  /* 0x0004006805007988 */ /* 0x000fe80008000406 */
[----:B------:R-:W-:Y:S04]  /*1bc0*/  STS.U16 [R5+UR6+0x800], R108 ;  /* 0x0008006c05007988 */ /* 0x000fe80008000406 */
[----:B------:R-:W-:Y:S04]  /*1bd0*/  STS.U16 [R5+UR6+0x2000], R112 ;  /* 0x0020007005007988 */ /* 0x000fe80008000406 */
[----:B------:R-:W-:Y:S04]  /*1be0*/  STS.U16 [R5+UR6+0x2400], R116 ;  /* 0x0024007405007988 */ /* 0x000fe80008000406 */
[----:B------:R-:W-:Y:S04]  /*1bf0*/  STS.U16 [R5+UR6+0x2800], R120 ;  /* 0x0028007805007988 */ /* 0x000fe80008000406 */
[----:B----4-:R-:W-:Y:S04]  /*1c00*/  STS.U16 [R5+UR6+0x3000], R76 ;  /* 0x0030004c05007988 */ /* 0x010fe80008000406 */
[----:B------:R-:W-:Y:S04]  /*1c10*/  STS.U16 [R5+UR6+0x3400], R78 ;  /* 0x0034004e05007988 */ /* 0x000fe80008000406 */
        /* <DEDUP_REMOVED lines=17> */
[----:B------:R-:W-:Y:S01]  /*1d30*/  STS.U16 [R15+UR6+0x3e00], R100 ;  /* 0x003e00640f007988 */ /* 0x000fe20008000406 */
[----:B------:R-:W-:Y:S06]  /*1d40*/  BAR.SYNC.DEFER_BLOCKING 0x0 ;  /* 0x0000000000007b1d */ /* 0x000fec0000010000 */
[----:B------:R-:W-:Y:S04]  /*1d50*/  LDSM.16.MT88.4 R120, [R13+UR6+0x6000] ;  /* 0x006000060d78783b */ /* 0x000fe80008004200 */
[----:B------:R-:W0:Y:S04]  /*1d60*/  LDSM.16.M88.4 R76, [R11+UR6] ;  /* 0x000000060b4c783b */ /* 0x000e280008000200 */
[----:B------:R-:W1:Y:S04]  /*1d70*/  LDSM.16.MT88.4 R96, [R16+UR6+0x6000] ;  /* 0x006000061060783b */ /* 0x000e680008004200 */
[----:B------:R-:W2:Y:S04]  /*1d80*/  LDSM.16.M88.4 R72, [R11+UR6+0x2000] ;  /* 0x002000060b48783b */ /* 0x000ea80008000200 */
[----:B------:R-:W3:Y:S04]  /*1d90*/  LDSM.16.MT88.4 R116, [R13+UR6+0x6400] ;  /* 0x006400060d74783b */ /* 0x000ee80008004200 */
[----:B------:R-:W4:Y:S04]  /*1da0*/  LDSM.16.MT88.4 R84, [R16+UR6+0x6400] ;  /* 0x006400061054783b */ /* 0x000f280008004200 */
[----:B------:R-:W-:Y:S04]  /*1db0*/  LDSM.16.MT88.4 R112, [R13+UR6+0x6800] ;  /* 0x006800060d70783b */ /* 0x000fe80008004200 */
[----:B------:R-:W5:Y:S04]  /*1dc0*/  LDSM.16.M88.4 R108, [R24+UR6] ;  /* 0x00000006186c783b */ /* 0x000f680008000200 */
[----:B------:R-:W3:Y:S04]  /*1dd0*/  LDSM.16.M88.4 R104, [R24+UR6+0x2000] ;  /* 0x002000061868783b */ /* 0x000ee80008000200 */
[----:B------:R-:W3:Y:S01]  /*1de0*/  LDSM.16.MT88.4 R100, [R16+UR6+0x6800] ;  /* 0x006800061064783b */ /* 0x000ee20008004200 */
[-C--:B0-----:R-:W-:Y:S08]  /*1df0*/  HMMA.16816.F32.BF16 R124, R120, R76.reuse, RZ ;  /* 0x0000004c787c723c */ /* 0x081ff000000418ff */
[----:B-1----:R-:W-:Y:S08]  /*1e00*/  HMMA.16816.F32.BF16 R92, R96, R76, RZ ;  /* 0x0000004c605c723c */ /* 0x002ff000000418ff */
[-C--:B--2---:R-:W-:Y:S08]  /*1e10*/  HMMA.16816.F32.BF16 R120, R120, R72.reuse, RZ ;  /* 0x000000487878723c */ /* 0x084ff000000418ff */
[----:B------:R-:W-:Y:S08]  /*1e20*/  HMMA.16816.F32.BF16 R96, R96, R72, RZ ;  /* 0x000000486060723c */ /* 0x000ff000000418ff */
[-C--:B---3--:R-:W-:Y:S08]  /*1e30*/  HMMA.16816.F32.BF16 R124, R116, R78.reuse, R124 ;  /* 0x0000004e747c723c */ /* 0x088ff0000004187c */
[----:B----4-:R-:W-:Y:S01]  /*1e40*/  HMMA.16816.F32.BF16 R92, R84, R78, R92 ;  /* 0x0000004e545c723c */ /* 0x010fe2000004185c */
[----:B------:R-:W0:Y:S07]  /*1e50*/  LDSM.16.MT88.4 R76, [R13+UR6+0x6c00] ;  /* 0x006c00060d4c783b */ /* 0x000e2e0008004200 */
[-C--:B------:R-:W-:Y:S01]  /*1e60*/  HMMA.16816.F32.BF16 R120, R116, R74.reuse, R120 ;  /* 0x0000004a7478723c */ /* 0x080fe20000041878 */
[----:B------:R-:W1:Y:S07]  /*1e70*/  LDSM.16.MT88.4 R116, [R16+UR6+0x6c00] ;  /* 0x006c00061074783b */ /* 0x000e6e0008004200 */
[----:B------:R-:W-:Y:S08]  /*1e80*/  HMMA.16816.F32.BF16 R96, R84, R74, R96 ;  /* 0x0000004a5460723c */ /* 0x000ff00000041860 */
[C---:B-----5:R-:W-:Y:S08]  /*1e90*/  HMMA.16816.F32.BF16 R124, R112.reuse, R108, R124 ;  /* 0x0000006c707c723c */ /* 0x060ff0000004187c */
[----:B------:R-:W-:Y:S08]  /*1ea0*/  HMMA.16816.F32.BF16 R120, R112, R104, R120 ;  /* 0x000000687078723c */ /* 0x000ff00000041878 */
[C---:B------:R-:W-:Y:S08]  /*1eb0*/  HMMA.16816.F32.BF16 R92, R100.reuse, R108, R92 ;  /* 0x0000006c645c723c */ /* 0x040ff0000004185c */
[----:B------:R-:W-:Y:S08]  /*1ec0*/  HMMA.16816.F32.BF16 R96, R100, R104, R96 ;  /* 0x000000686460723c */ /* 0x000ff00000041860 */
[C---:B0-----:R-:W-:Y:S08]  /*1ed0*/  HMMA.16816.F32.BF16 R124, R76.reuse, R110, R124 ;  /* 0x0000006e4c7c723c */ /* 0x041ff0000004187c */
[----:B------:R-:W-:Y:S08]  /*1ee0*/  HMMA.16816.F32.BF16 R120, R76, R106, R120 ;  /* 0x0000006a4c78723c */ /* 0x000ff00000041878 */
[C---:B-1----:R-:W-:Y:S08]  /*1ef0*/  HMMA.16816.F32.BF16 R92, R116.reuse, R110, R92 ;  /* 0x0000006e745c723c */ /* 0x042ff0000004185c */
[----:B------:R-:W-:Y:S01]  /*1f00*/  HMMA.16816.F32.BF16 R96, R116, R106, R96 ;  /* 0x0000006a7460723c */ /* 0x000fe20000041860 */
[----:B------:R-:W-:Y:S01]  /*1f10*/  FMUL R27, R124, UR9 ;  /* 0x000000097c1b7c20 */ /* 0x000fe20008400000 */
[----:B------:R-:W-:Y:S01]  /*1f20*/  FMUL R72, R125, UR9 ;  /* 0x000000097d487c20 */ /* 0x000fe20008400000 */
[----:B------:R-:W-:Y:S01]  /*1f30*/  FMUL R75, R120, UR9 ;  /* 0x00000009784b7c20 */ /* 0x000fe20008400000 */
[----:B------:R-:W-:Y:S01]  /*1f40*/  FMUL R73, R126, UR9 ;  /* 0x000000097e497c20 */ /* 0x000fe20008400000 */
[----:B------:R-:W-:Y:S01]  /*1f50*/  FMUL R74, R127, UR9 ;  /* 0x000000097f4a7c20 */ /* 0x000fe20008400000 */
[----:B------:R-:W-:-:S02]  /*1f60*/  FMUL R76, R122, UR9 ;  /* 0x000000097a4c7c20 */ /* 0x000fc40008400000 */
[----:B------:R-:W-:-:S03]  /*1f70*/  FMNMX3 R100, R27, R72, R75, !PT ;  /* 0x000000481b647276 */ /* 0x000fc6000780004b */
[----:B------:R-:W-:Y:S01]  /*1f80*/  FMUL R77, R92, UR9 ;  /* 0x000000095c4d7c20 */ /* 0x000fe20008400000 */
[----:B------:R-:W-:Y:S01]  /*1f90*/  FMUL R78, R93, UR9 ;  /* 0x000000095d4e7c20 */ /* 0x000fe20008400000 */
[----:B------:R-:W-:Y:S01]  /*1fa0*/  FMUL R79, R94, UR9 ;  /* 0x000000095e4f7c20 */ /* 0x000fe20008400000 */
[----:B------:R-:W-:Y:S01]  /*1fb0*/  FMUL R84, R95, UR9 ;  /* 0x000000095f547c20 */ /* 0x000fe20008400000 */
[----:B------:R-:W-:Y:S01]  /*1fc0*/  FMNMX3 R75, R73, R74, R76, !PT ;  /* 0x0000004a494b7276 */ /* 0x000fe2000780004c */
[----:B------:R-:W-:-:S03]  /*1fd0*/  FMUL R27, R121, UR9 ;  /* 0x00000009791b7c20 */ /* 0x000fc60008400000 */
[----:B------:R-:W-:Y:S01]  /*1fe0*/  FMUL R85, R96, UR9 ;  /* 0x0000000960557c20 */ /* 0x000fe20008400000 */
[----:B------:R-:W-:Y:S01]  /*1ff0*/  FMUL R86, R98, UR9 ;  /* 0x0000000962567c20 */ /* 0x000fe20008400000 */
[----:B------:R-:W-:Y:S01]  /*2000*/  FMUL R72, R123, UR9 ;  /* 0x000000097b487c20 */ /* 0x000fe20008400000 */
[----:B------:R-:W-:Y:S01]  /*2010*/  FMUL R73, R97, UR9 ;  /* 0x0000000961497c20 */ /* 0x000fe20008400000 */
[----:B------:R-:W-:Y:S01]  /*2020*/  FMUL R74, R99, UR9 ;  /* 0x00000009634a7c20 */ /* 0x000fe20008400000 */
[----:B------:R-:W-:Y:S02]  /*2030*/  FMNMX3 R78, R77, R78, R85, !PT ;  /* 0x0000004e4d4e7276 */ /* 0x000fe40007800055 */
[----:B------:R-:W-:Y:S02]  /*2040*/  FMNMX3 R79, R79, R84, R86, !PT ;  /* 0x000000544f4f7276 */ /* 0x000fe40007800056 */
[----:B------:R-:W-:Y:S02]  /*2050*/  FMNMX R27, R27, R100, !PT ;  /* 0x000000641b1b7209 */ /* 0x000fe40007800000 */
[----:B------:R-:W-:-:S02]  /*2060*/  FMNMX R72, R72, R75, !PT ;  /* 0x0000004b48487209 */ /* 0x000fc40007800000 */
[----:B------:R-:W-:Y:S02]  /*2070*/  FMNMX R73, R73, R78, !PT ;  /* 0x0000004e49497209 */ /* 0x000fe40007800000 */
[----:B------:R-:W-:Y:S01]  /*2080*/  FMNMX R74, R74, R79, !PT ;  /* 0x0000004f4a4a7209 */ /* 0x000fe20007800000 */
[----:B------:R-:W0:Y:S04]  /*2090*/  SHFL.BFLY PT, R76, R27, 0x2, 0x1f ;  /* 0x0c401f001b4c7f89 */ /* 0x000e2800000e0000 */
[----:B------:R-:W1:Y:S04]  /*20a0*/  SHFL.BFLY PT, R77, R72, 0x2, 0x1f ;  /* 0x0c401f00484d7f89 */ /* 0x000e6800000e0000 */
[----:B------:R-:W2:Y:S04]  /*20b0*/  SHFL.BFLY PT, R78, R73, 0x2, 0x1f ;  /* 0x0c401f00494e7f89 */ /* 0x000ea800000e0000 */
[----:B------:R-:W3:Y:S01]  /*20c0*/  SHFL.BFLY PT, R85, R74, 0x2, 0x1f ;  /* 0x0c401f004a557f89 */ /* 0x000ee200000e0000 */
[----:B0-----:R-:W-:-:S02]  /*20d0*/  FMNMX R75, R27, R76, !PT ;  /* 0x0000004c1b4b7209 */ /* 0x001fc40007800000 */
[----:B-1----:R-:W-:Y:S02]  /*20e0*/  FMNMX R77, R72, R77, !PT ;  /* 0x0000004d484d7209 */ /* 0x002fe40007800000 */
[----:B--2---:R-:W-:Y:S02]  /*20f0*/  FMNMX R79, R73, R78, !PT ;  /* 0x0000004e494f7209 */ /* 0x004fe40007800000 */
[----:B---3--:R-:W-:Y:S01]  /*2100*/  FMNMX R85, R74, R85, !PT ;  /* 0x000000554a557209 */ /* 0x008fe20007800000 */
[----:B------:R-:W0:Y:S04]  /*2110*/  SHFL.BFLY PT, R78, R75, 0x1, 0x1f ;  /* 0x0c201f004b4e7f89 */ /* 0x000e2800000e0000 */
[----:B------:R-:W1:Y:S04]  /*2120*/  SHFL.BFLY PT, R84, R77, 0x1, 0x1f ;  /* 0x0c201f004d547f89 */ /* 0x000e6800000e0000 */
[----:B------:R-:W2:Y:S04]  /*2130*/  SHFL.BFLY PT, R86, R79, 0x1, 0x1f ;  /* 0x0c201f004f567f89 */ /* 0x000ea800000e0000 */
[----:B------:R-:W3:Y:S01]  /*2140*/  SHFL.BFLY PT, R100, R85, 0x1, 0x1f ;  /* 0x0c201f0055647f89 */ /* 0x000ee200000e0000 */
[----:B------:R-:W-:-:S02]  /*2150*/  SHF.L.U32 R27, R0, 0x1, RZ ;  /* 0x00000001001b7819 */ /* 0x000fc400000006ff */
[----:B------:R-:W-:Y:S02]  /*2160*/  SHF.R.U32.HI R72, RZ, 0x3, R9 ;  /* 0x00000003ff487819 */ /* 0x000fe40000011609 */
[----:B------:R-:W-:Y:S02]  /*2170*/  LOP3.LUT R27, R27, 0x38, RZ, 0xc0, !PT ;  /* 0x000000381b1b7812 */ /* 0x000fe400078ec0ff */
[----:B------:R-:W-:Y:S02]  /*2180*/  LOP3.LUT R73, R72, 0x1c, RZ, 0xc0, !PT ;  /* 0x0000001c48497812 */ /* 0x000fe400078ec0ff */
[----:B------:R-:W-:Y:S01]  /*2190*/  LEA R76, R27, UR6, 0x2 ;  /* 0x000000061b4c7c11 */ /* 0x000fe2000f8e10ff */
[----:B------:R-:W-:Y:S01]  /*21a0*/  BAR.SYNC.DEFER_BLOCKING 0x0 ;  /* 0x0000000000007b1d */ /* 0x000fe20000010000 */
[----:B0-----:R-:W-:-:S03]  /*21b0*/  FMNMX R27, R75, R78, !PT ;  /* 0x0000004e4b1b7209 */ /* 0x001fc60007800000 */
[----:B------:R-:W-:Y:S01]  /*21c0*/  IMAD.IADD R72, R76, 0x1, R73 ;  /* 0x000000014c487824 */ /* 0x000fe200078e0249 */
[----:B-1----:R-:W-:Y:S02]  /*21d0*/  FMNMX R73, R77, R84, !PT ;  /* 0x000000544d497209 */ /* 0x002fe40007800000 */
[----:B--2---:R-:W-:Y:S02]  /*21e0*/  FMNMX R75, R79, R86, !PT ;  /* 0x000000564f4b7209 */ /* 0x004fe40007800000 */
[----:B---3--:R-:W-:Y:S01]  /*21f0*/  FMNMX R77, R85, R100, !PT ;  /* 0x00000064554d7209 */ /* 0x008fe20007800000 */
[----:B------:R-:W-:Y:S04]  /*2200*/  @!P2 STS [R72], R27 ;  /* 0x0000001b4800a388 */ /* 0x000fe80000000800 */
[----:B------:R-:W-:Y:S04]  /*2210*/  @!P2 STS [R72+0x100], R73 ;  /* 0x000100494800a388 */ /* 0x000fe80000000800 */
[----:B------:R-:W-:Y:S04]  /*2220*/  @!P2 STS [R72+0x200], R75 ;  /* 0x0002004b4800a388 */ /* 0x000fe80000000800 */
[----:B------:R-:W-:Y:S01]  /*2230*/  @!P2 STS [R72+0x300], R77 ;  /* 0x0003004d4800a388 */ /* 0x000fe20000000800 */
[----:B------:R-:W-:Y:S01]  /*2240*/  LEA R104, R9, UR6, 0x2 ;  /* 0x0000000609687c11 */ /* 0x000fe2000f8e10ff */
[----:B------:R-:W-:Y:S06]  /*2250*/  BAR.SYNC.DEFER_BLOCKING 0x0 ;  /* 0x0000000000007b1d */ /* 0x000fec0000010000 */
[----:B------:R-:W0:Y:S04]  /*2260*/  LDS R74, [R104] ;  /* 0x00000000684a7984 */ /* 0x000e280000000800 */
[----:B0-----:R-:W0:Y:S02]  /*2270*/  SHFL.BFLY PT, R79, R74, 0x4, 0x1f ;  /* 0x0c801f004a4f7f89 */ /* 0x001e2400000e0000 */
[----:B0-----:R-:W-:-:S05]  /*2280*/  FMNMX R79, R74, R79, !PT ;  /* 0x0000004f4a4f7209 */ /* 0x001fca0007800000 */
[----:B------:R-:W0:Y:S02]  /*2290*/  SHFL.BFLY PT, R78, R79, 0x2, 0x1f ;  /* 0x0c401f004f4e7f89 */ /* 0x000e2400000e0000 */
[----:B0-----:R-:W-:-:S05]  /*22a0*/  FMNMX R78, R79, R78, !PT ;  /* 0x0000004e4f4e7209 */ /* 0x001fca0007800000 */
[----:B------:R-:W0:Y:S02]  /*22b0*/  SHFL.BFLY PT, R27, R78, 0x1, 0x1f ;  /* 0x0c201f004e1b7f89 */ /* 0x000e2400000e0000 */
[----:B0-----:R-:W-:-:S05]  /*22c0*/  FMNMX R85, R78, R27, !PT ;  /* 0x0000001b4e557209 */ /* 0x001fca0007800000 */
[----:B------:R-:W-:Y:S01]  /*22d0*/  @!P1 STS [R104], R85 ;  /* 0x0000005568009388 */ /* 0x000fe20000000800 */
[----:B------:R-:W-:Y:S06]  /*22e0*/  BAR.SYNC.DEFER_BLOCKING 0x0 ;  /* 0x0000000000007b1d */ /* 0x000fec0000010000 */
[----:B------:R-:W0:Y:S04]  /*22f0*/  LDS R27, [R76] ;  /* 0x000000004c1b7984 */ /* 0x000e280000000800 */
[----:B------:R-:W1:Y:S04]  /*2300*/  LDS R112, [R76+0x100] ;  /* 0x000100004c707984 */ /* 0x000e680000000800 */
[----:B------:R-:W2:Y:S04]  /*2310*/  LDS R113, [R76+0x200] ;  /* 0x000200004c717984 */ /* 0x000ea80000000800 */
[----:B------:R-:W3:Y:S01]  /*2320*/  LDS R114, [R76+0x300] ;  /* 0x000300004c727984 */ /* 0x000ee20000000800 */
[----:B0-----:R-:W-:-:S02]  /*2330*/  FMNMX R27, R27, R164, !PT ;  /* 0x000000a41b1b7209 */ /* 0x001fc40007800000 */
[----:B-1----:R-:W-:-:S03]  /*2340*/  FMNMX R112, R112, R165, !PT ;  /* 0x000000a570707209 */ /* 0x002fc60007800000 */
[--C-:B------:R-:W-:Y:S01]  /*2350*/  FFMA R124, R124, UR9, -R27.reuse ;  /* 0x000000097c7c7c23 */ /* 0x100fe2000800081b */
[----:B--2---:R-:W-:Y:S01]  /*2360*/  FMNMX R113, R113, R158, !PT ;  /* 0x0000009e71717209 */ /* 0x004fe20007800000 */
[----:B------:R-:W-:Y:S01]  /*2370*/  FFMA R125, R125, UR9, -R27 ;  /* 0x000000097d7d7c23 */ /* 0x000fe2000800081b */
[----:B---3--:R-:W-:Y:S01]  /*2380*/  FMNMX R114, R114, R159, !PT ;  /* 0x0000009f72727209 */ /* 0x008fe20007800000 */
[--C-:B------:R-:W-:Y:S01]  /*2390*/  FFMA R126, R126, UR9, -R112.reuse ;  /* 0x000000097e7e7c23 */ /* 0x100fe20008000870 */
[----:B------:R-:W-:Y:S01]  /*23a0*/  FFMA R127, R127, UR9, -R112 ;  /* 0x000000097f7f7c23 */ /* 0x000fe20008000870 */
[----:B------:R-:W-:Y:S02]  /*23b0*/  FFMA R93, R93, UR9, -R113 ;  /* 0x000000095d5d7c23 */ /* 0x000fe40008000871 */
[--C-:B------:R-:W-:Y:S01]  /*23c0*/  FFMA R94, R94, UR9, -R114.reuse ;  /* 0x000000095e5e7c23 */ /* 0x100fe20008000872 */
[----:B------:R-:W-:Y:S01]  /*23d0*/  FFMA R95, R95, UR9, -R114 ;  /* 0x000000095f5f7c23 */ /* 0x000fe20008000872 */
[----:B------:R-:W-:Y:S01]  /*23e0*/  FMUL R77, R124, 1.4426950216293334961 ;  /* 0x3fb8aa3b7c4d7820 */ /* 0x000fe20000400000 */
[----:B------:R-:W-:Y:S01]  /*23f0*/  FMUL R84, R125, 1.4426950216293334961 ;  /* 0x3fb8aa3b7d547820 */ /* 0x000fe20000400000 */
[----:B------:R-:W-:Y:S01]  /*2400*/  FFMA R120, R120, UR9, -R27 ;  /* 0x0000000978787c23 */ /* 0x000fe2000800081b */
[--C-:B------:R-:W-:Y:S01]  /*2410*/  FFMA R73, R92, UR9, -R113.reuse ;  /* 0x000000095c497c23 */ /* 0x100fe20008000871 */
[----:B------:R-:W-:Y:S01]  /*2420*/  FMUL R85, R126, 1.4426950216293334961 ;  /* 0x3fb8aa3b7e557820 */ /* 0x000fe20000400000 */
[----:B------:R-:W-:Y:S01]  /*2430*/  FMUL R86, R127, 1.4426950216293334961 ;  /* 0x3fb8aa3b7f567820 */ /* 0x000fe20000400000 */
[----:B------:R-:W-:Y:S01]  /*2440*/  FFMA R122, R122, UR9, -R112 ;  /* 0x000000097a7a7c23 */ /* 0x000fe20008000870 */
[----:B------:R-:W-:Y:S01]  /*2450*/  FMUL R93, R93, 1.4426950216293334961 ;  /* 0x3fb8aa3b5d5d7820 */ /* 0x000fe20000400000 */
[----:B------:R-:W-:Y:S01]  /*2460*/  FMUL R94, R94, 1.4426950216293334961 ;  /* 0x3fb8aa3b5e5e7820 */ /* 0x000fe20000400000 */
[----:B------:R-:W-:Y:S01]  /*2470*/  FMUL R95, R95, 1.4426950216293334961 ;  /* 0x3fb8aa3b5f5f7820 */ /* 0x000fe20000400000 */
[----:B------:R-:W-:Y:S01]  /*2480*/  FMUL R78, R120, 1.4426950216293334961 ;  /* 0x3fb8aa3b784e7820 */ /* 0x000fe20000400000 */
[----:B------:R-:W-:Y:S01]  /*2490*/  FMUL R73, R73, 1.4426950216293334961 ;  /* 0x3fb8aa3b49497820 */ /* 0x000fe20000400000 */
[----:B------:R-:W-:Y:S01]  /*24a0*/  FFMA R96, R96, UR9, -R113 ;  /* 0x0000000960607c23 */ /* 0x000fe20008000871 */
[----:B------:R-:W-:Y:S01]  /*24b0*/  FFMA R98, R98, UR9, -R114 ;  /* 0x0000000962627c23 */ /* 0x000fe20008000872 */
[----:B------:R-:W-:Y:S01]  /*24c0*/  FMUL R87, R122, 1.4426950216293334961 ;  /* 0x3fb8aa3b7a577820 */ /* 0x000fe20000400000 */
[----:B------:R-:W-:Y:S01]  /*24d0*/  MUFU.EX2 R77, R77 ;  /* 0x0000004d004d7308 */ /* 0x000fe20000000800 */
[----:B------:R-:W-:Y:S01]  /*24e0*/  FFMA R121, R121, UR9, -R27 ;  /* 0x0000000979797c23 */ /* 0x000fe2000800081b */
[----:B------:R-:W-:Y:S01]  /*24f0*/  FFMA R123, R123, UR9, -R112 ;  /* 0x000000097b7b7c23 */ /* 0x000fe20008000870 */
[----:B------:R-:W-:Y:S01]  /*2500*/  FMUL R96, R96, 1.4426950216293334961 ;  /* 0x3fb8aa3b60607820 */ /* 0x000fe20000400000 */
[----:B------:R-:W-:Y:S01]  /*2510*/  FFMA R97, R97, UR9, -R113 ;  /* 0x0000000961617c23 */ /* 0x000fe20008000871 */
[----:B------:R-:W-:Y:S01]  /*2520*/  FMUL R98, R98, 1.4426950216293334961 ;  /* 0x3fb8aa3b62627820 */ /* 0x000fe20000400000 */
[----:B------:R-:W-:-:S02]  /*2530*/  FFMA R99, R99, UR9, -R114 ;  /* 0x0000000963637c23 */ /* 0x000fc40008000872 */
[----:B------:R-:W0:Y:S01]  /*2540*/  MUFU.EX2 R84, R84 ;  /* 0x0000005400547308 */ /* 0x000e220000000800 */
[----:B------:R-:W-:Y:S01]  /*2550*/  FMUL R79, R121, 1.4426950216293334961 ;  /* 0x3fb8aa3b794f7820 */ /* 0x000fe20000400000 */
[----:B------:R-:W-:Y:S01]  /*2560*/  FMUL R123, R123, 1.4426950216293334961 ;  /* 0x3fb8aa3b7b7b7820 */ /* 0x000fe20000400000 */
[----:B------:R-:W-:-:S05]  /*2570*/  FMUL R97, R97, 1.4426950216293334961 ;  /* 0x3fb8aa3b61617820 */ /* 0x000fca0000400000 */
[----:B------:R-:W-:Y:S01]  /*2580*/  MUFU.EX2 R85, R85 ;  /* 0x0000005500557308 */ /* 0x000fe20000000800 */
[----:B------:R-:W-:-:S07]  /*2590*/  FMUL R99, R99, 1.4426950216293334961 ;  /* 0x3fb8aa3b63637820 */ /* 0x000fce0000400000 */
[----:B------:R-:W1:Y:S08]  /*25a0*/  MUFU.EX2 R86, R86 ;  /* 0x0000005600567308 */ /* 0x000e700000000800 */
[----:B------:R0:W-:Y:S08]  /*25b0*/  MUFU.EX2 R100, R73 ;  /* 0x0000004900647308 */ /* 0x0001f00000000800 */
[----:B------:R-:W2:Y:S08]  /*25c0*/  MUFU.EX2 R93, R93 ;  /* 0x0000005d005d7308 */ /* 0x000eb00000000800 */
[----:B------:R-:W-:Y:S08]  /*25d0*/  MUFU.EX2 R94, R94 ;  /* 0x0000005e005e7308 */ /* 0x000ff00000000800 */
[----:B------:R-:W3:Y:S08]  /*25e0*/  MUFU.EX2 R95, R95 ;  /* 0x0000005f005f7308 */ /* 0x000ef00000000800 */
[----:B------:R-:W4:Y:S08]  /*25f0*/  MUFU.EX2 R78, R78 ;  /* 0x0000004e004e7308 */ /* 0x000f300000000800 */
[----:B------:R-:W5:Y:S08]  /*2600*/  MUFU.EX2 R87, R87 ;  /* 0x0000005700577308 */ /* 0x000f700000000800 */
[----:B------:R-:W1:Y:S08]  /*2610*/  MUFU.EX2 R102, R96 ;  /* 0x0000006000667308 */ /* 0x000e700000000800 */
[----:B------:R-:W1:Y:S01]  /*2620*/  MUFU.EX2 R120, R98 ;  /* 0x0000006200787308 */ /* 0x000e620000000800 */
[----:B0-----:R-:W-:-:S07]  /*2630*/  FADD R73, R77, R84 ;  /* 0x000000544d497221 */ /* 0x001fce0000000000 */
[----:B------:R-:W0:Y:S08]  /*2640*/  MUFU.EX2 R79, R79 ;  /* 0x0000004f004f7308 */ /* 0x000e300000000800 */
[----:B------:R-:W0:Y:S08]  /*2650*/  MUFU.EX2 R92, R123 ;  /* 0x0000007b005c7308 */ /* 0x000e300000000800 */
[----:B------:R3:W0:Y:S08]  /*2660*/  MUFU.EX2 R101, R97 ;  /* 0x0000006100657308 */ /* 0x0006300000000800 */
[----:B------:R-:W0:Y:S01]  /*2670*/  MUFU.EX2 R103, R99 ;  /* 0x0000006300677308 */ /* 0x000e220000000800 */
[----:B-1----:R-:W-:Y:S01]  /*2680*/  FADD R74, R85, R86 ;  /* 0x00000056554a7221 */ /* 0x002fe20000000000 */
[----:B--2---:R-:W-:Y:S01]  /*2690*/  FADD R75, R100, R93 ;  /* 0x0000005d644b7221 */ /* 0x004fe20000000000 */
[----:B---3--:R-:W-:Y:S01]  /*26a0*/  FADD R97, R94, R95 ;  /* 0x0000005f5e617221 */ /* 0x008fe20000000000 */
[----:B----4-:R-:W-:Y:S01]  /*26b0*/  FADD R96, R78, R73 ;  /* 0x000000494e607221 */ /* 0x010fe20000000000 */
[----:B-----5:R-:W-:Y:S01]  /*26c0*/  FADD R73, R87, R74 ;  /* 0x0000004a57497221 */ /* 0x020fe20000000000 */
[----:B------:R-:W-:Y:S01]  /*26d0*/  FADD R74, R102, R75 ;  /* 0x0000004b664a7221 */ /* 0x000fe20000000000 */
[----:B------:R-:W-:Y:S01]  /*26e0*/  FADD R106, R120, R97 ;  /* 0x00000061786a7221 */ /* 0x000fe20000000000 */
[----:B0-----:R-:W-:Y:S01]  /*26f0*/  FADD R96, R79, R96 ;  /* 0x000000604f607221 */ /* 0x001fe20000000000 */
[----:B------:R-:W-:Y:S01]  /*2700*/  FADD R73, R92, R73 ;  /* 0x000000495c497221 */ /* 0x000fe20000000000 */
[----:B------:R-:W-:Y:S01]  /*2710*/  FADD R74, R101, R74 ;  /* 0x0000004a654a7221 */ /* 0x000fe20000000000 */
[----:B------:R-:W-:-:S02]  /*2720*/  FADD R106, R103, R106 ;  /* 0x0000006a676a7221 */ /* 0x000fc40000000000 */
[----:B------:R-:W0:Y:S04]  /*2730*/  SHFL.BFLY PT, R75, R96, 0x2, 0x1f ;  /* 0x0c401f00604b7f89 */ /* 0x000e2800000e0000 */
[----:B------:R-:W1:Y:S04]  /*2740*/  SHFL.BFLY PT, R98, R73, 0x2, 0x1f ;  /* 0x0c401f0049627f89 */ /* 0x000e6800000e0000 */
[----:B------:R-:W2:Y:S04]  /*2750*/  SHFL.BFLY PT, R99, R74, 0x2, 0x1f ;  /* 0x0c401f004a637f89 */ /* 0x000ea800000e0000 */
[----:B------:R-:W3:Y:S01]  /*2760*/  SHFL.BFLY PT, R105, R106, 0x2, 0x1f ;  /* 0x0c401f006a697f89 */ /* 0x000ee200000e0000 */
[----:B0-----:R-:W-:Y:S01]  /*2770*/  FADD R75, R96, R75 ;  /* 0x0000004b604b7221 */ /* 0x001fe20000000000 */
[----:B-1----:R-:W-:Y:S01]  /*2780*/  FADD R97, R73, R98 ;  /* 0x0000006249617221 */ /* 0x002fe20000000000 */
[----:B--2---:R-:W-:Y:S01]  /*2790*/  FADD R99, R74, R99 ;  /* 0x000000634a637221 */ /* 0x004fe20000000000 */
[----:B---3--:R-:W-:-:S02]  /*27a0*/  FADD R105, R106, R105 ;  /* 0x000000696a697221 */ /* 0x008fc40000000000 */
[----:B------:R-:W0:Y:S04]  /*27b0*/  SHFL.BFLY PT, R98, R75, 0x1, 0x1f ;  /* 0x0c201f004b627f89 */ /* 0x000e2800000e0000 */
[----:B------:R-:W1:Y:S04]  /*27c0*/  SHFL.BFLY PT, R108, R97, 0x1, 0x1f ;  /* 0x0c201f00616c7f89 */ /* 0x000e6800000e0000 */
[----:B------:R-:W2:Y:S04]  /*27d0*/  SHFL.BFLY PT, R110, R99, 0x1, 0x1f ;  /* 0x0c201f00636e7f89 */ /* 0x000ea800000e0000 */
[----:B------:R-:W3:Y:S01]  /*27e0*/  SHFL.BFLY PT, R96, R105, 0x1, 0x1f ;  /* 0x0c201f0069607f89 */ /* 0x000ee200000e0000 */
[----:B0-----:R-:W-:Y:S01]  /*27f0*/  FADD R109, R75, R98 ;  /* 0x000000624b6d7221 */ /* 0x001fe20000000000 */
[----:B------:R-:W-:Y:S01]  /*2800*/  BAR.SYNC.DEFER_BLOCKING 0x0 ;  /* 0x0000000000007b1d */ /* 0x000fe20000010000 */
[----:B-1----:R-:W-:Y:S01]  /*2810*/  FADD R111, R97, R108 ;  /* 0x0000006c616f7221 */ /* 0x002fe20000000000 */
[----:B--2---:R-:W-:Y:S01]  /*2820*/  FADD R115, R99, R110 ;  /* 0x0000006e63737221 */ /* 0x004fe20000000000 */
[----:B---3--:R-:W-:-:S03]  /*2830*/  FADD R117, R105, R96 ;  /* 0x0000006069757221 */ /* 0x008fc60000000000 */
[----:B------:R-:W-:Y:S04]  /*2840*/  @!P2 STS [R72], R109 ;  /* 0x0000006d4800a388 */ /* 0x000fe80000000800 */
[----:B------:R-:W-:Y:S04]  /*2850*/  @!P2 STS [R72+0x100], R111 ;  /* 0x0001006f4800a388 */ /* 0x000fe80000000800 */
[----:B------:R-:W-:Y:S04]  /*2860*/  @!P2 STS [R72+0x200], R115 ;  /* 0x000200734800a388 */ /* 0x000fe80000000800 */
[----:B------:R-:W-:Y:S01]  /*2870*/  @!P2 STS [R72+0x300], R117 ;  /* 0x000300754800a388 */ /* 0x000fe20000000800 */
[----:B------:R-:W-:Y:S06]  /*2880*/  BAR.SYNC.DEFER_BLOCKING 0x0 ;  /* 0x0000000000007b1d */ /* 0x000fec0000010000 */
[----:B------:R-:W0:Y:S04]  /*2890*/  LDS R105, [R104] ;  /* 0x0000000068697984 */ /* 0x000e280000000800 */
[----:B0-----:R-:W0:Y:S02]  /*28a0*/  SHFL.BFLY PT, R74, R105, 0x4, 0x1f ;  /* 0x0c801f00694a7f89 */ /* 0x001e2400000e0000 */
[----:B0-----:R-:W-:-:S05]  /*28b0*/  FADD R106, R105, R74 ;  /* 0x0000004a696a7221 */ /* 0x001fca0000000000 */
[----:B------:R-:W0:Y:S02]  /*28c0*/  SHFL.BFLY PT, R73, R106, 0x2, 0x1f ;  /* 0x0c401f006a497f89 */ /* 0x000e2400000e0000 */
[----:B0-----:R-:W-:-:S05]  /*28d0*/  FADD R107, R106, R73 ;  /* 0x000000496a6b7221 */ /* 0x001fca0000000000 */
[----:B------:R-:W0:Y:S02]  /*28e0*/  SHFL.BFLY PT, R74, R107, 0x1, 0x1f ;  /* 0x0c201f006b4a7f89 */ /* 0x000e2400000e0000 */
[----:B0-----:R-:W-:-:S05]  /*28f0*/  FADD R109, R107, R74 ;  /* 0x0000004a6b6d7221 */ /* 0x001fca0000000000 */
[----:B------:R0:W-:Y:S01]  /*2900*/  @!P1 STS [R104], R109 ;  /* 0x0000006d68009388 */ /* 0x0001e20000000800 */
[C---:B------:R-:W-:Y:S01]  /*2910*/  IMAD.WIDE R98, R19.reuse, 0x2, R146 ;  /* 0x0000000213627825 */ /* 0x040fe200078e0292 */
[----:B------:R-:W-:Y:S03]  /*2920*/  BAR.SYNC.DEFER_BLOCKING 0x0 ;  /* 0x0000000000007b1d */ /* 0x000fe60000010000 */
[----:B------:R-:W-:-:S04]  /*2930*/  IMAD.WIDE R96, R19, 0x2, R144 ;  /* 0x0000000213607825 */ /* 0x000fc800078e0290 */
[----:B------:R-:W-:-:S04]  /*2940*/  IMAD.WIDE R74, R19, 0x2, R142 ;  /* 0x00000002134a7825 */ /* 0x000fc800078e028e */
[----:B------:R-:W-:-:S04]  /*2950*/  IMAD.WIDE R72, R19, 0x2, R138 ;  /* 0x0000000213487825 */ /* 0x000fc800078e028a */
[----:B------:R-:W-:-:S04]  /*2960*/  IMAD.WIDE R118, R19, 0x2, R136 ;  /* 0x0000000213767825 */ /* 0x000fc800078e0288 */
[----:B------:R-:W-:-:S04]  /*2970*/  IMAD.WIDE R116, R19, 0x2, R134 ;  /* 0x0000000213747825 */ /* 0x000fc800078e0286 */
[C---:B------:R-:W-:Y:S01]  /*2980*/  IMAD.WIDE R110, R19.reuse, 0x2, R30 ;  /* 0x00000002136e7825 */ /* 0x040fe200078e021e */
[----:B------:R1:W2:Y:S03]  /*2990*/  LDG.E.U16 R121, desc[UR10][R98.64] ;  /* 0x0000000a62797981 */ /* 0x0002a6000c1e1500 */
[C---:B------:R-:W-:Y:S01]  /*29a0*/  IMAD.WIDE R106, R19.reuse, 0x2, R32 ;  /* 0x00000002136a7825 */ /* 0x040fe200078e0220 */
[----:B------:R3:W4:Y:S03]  /*29b0*/  LDG.E.U16 R122, desc[UR10][R96.64] ;  /* 0x0000000a607a7981 */ /* 0x000726000c1e1500 */
[C---:B0-----:R-:W-:Y:S01]  /*29c0*/  IMAD.WIDE R108, R19.reuse, 0x2, R34 ;  /* 0x00000002136c7825 */ /* 0x041fe200078e0222 */
[----:B------:R0:W5:Y:S03]  /*29d0*/  LDG.E.U16 R123, desc[UR10][R74.64] ;  /* 0x0000000a4a7b7981 */ /* 0x000166000c1e1500 */
[C---:B------:R-:W-:Y:S01]  /*29e0*/  IMAD.WIDE R104, R19.reuse, 0x2, R48 ;  /* 0x0000000213687825 */ /* 0x040fe200078e0230 */
[----:B------:R0:W4:Y:S03]  /*29f0*/  LDG.E.U16 R115, desc[UR10][R72.64] ;  /* 0x0000000a48737981 */ /* 0x000126000c1e1500 */
[C---:B-1----:R-:W-:Y:S01]  /*2a00*/  IMAD.WIDE R98, R19.reuse, 0x2, R46 ;  /* 0x0000000213627825 */ /* 0x042fe200078e022e */
[----:B------:R1:W5:Y:S03]  /*2a10*/  LDG.E.U16 R124, desc[UR10][R118.64] ;  /* 0x0000000a767c7981 */ /* 0x000366000c1e1500 */
[C---:B---3--:R-:W-:Y:S01]  /*2a20*/  IMAD.WIDE R96, R19.reuse, 0x2, R42 ;  /* 0x0000000213607825 */ /* 0x048fe200078e022a */
[----:B------:R3:W5:Y:S03]  /*2a30*/  LDG.E.U16 R125, desc[UR10][R116.64] ;  /* 0x0000000a747d7981 */ /* 0x000766000c1e1500 */
[C---:B0-----:R-:W-:Y:S01]  /*2a40*/  IMAD.WIDE R74, R19.reuse, 0x2, R40 ;  /* 0x00000002134a7825 */ /* 0x041fe200078e0228 */
[----:B------:R0:W5:Y:S03]  /*2a50*/  LDG.E.U16 R127, desc[UR10][R110.64] ;  /* 0x0000000a6e7f7981 */ /* 0x000166000c1e1500 */
[C---:B------:R-:W-:Y:S01]  /*2a60*/  IMAD.WIDE R72, R19.reuse, 0x2, R38 ;  /* 0x0000000213487825 */ /* 0x040fe200078e0226 */
[----:B------:R0:W5:Y:S03]  /*2a70*/  LDG.E.U16 R126, desc[UR10][R106.64] ;  /* 0x0000000a6a7e7981 */ /* 0x000166000c1e1500 */
        /* <DEDUP_REMOVED lines=29> */
[----:B------:R-:W5:Y:S03]  /*2c50*/  LDG.E.U16 R228, desc[UR10][R74.64] ;  /* 0x0000000a4ae47981 */ /* 0x000f66000c1e1500 */
[C---:B------:R-:W-:Y:S01]  /*2c60*/  IMAD.WIDE R104, R19.reuse, 0x2, R132 ;  /* 0x0000000213687825 */ /* 0x040fe200078e0284 */
[----:B------:R0:W5:Y:S03]  /*2c70*/  LDG.E.U16 R237, desc[UR10][R72.64] ;  /* 0x0000000a48ed7981 */ /* 0x000166000c1e1500 */
[C---:B-1----:R-:W-:Y:S01]  /*2c80*/  IMAD.WIDE R96, R19.reuse, 0x2, R60 ;  /* 0x0000000213607825 */ /* 0x042fe200078e023c */
[----:B------:R-:W5:Y:S03]  /*2c90*/  LDG.E.U16 R106, desc[UR10][R106.64] ;  /* 0x0000000a6a6a7981 */ /* 0x000f66000c1e1500 */
[----:B---3--:R-:W-:Y:S01]  /*2ca0*/  IMAD.WIDE R98, R19, 0x2, R68 ;  /* 0x0000000213627825 */ /* 0x008fe200078e0244 */
[----:B------:R-:W3:Y:S04]  /*2cb0*/  LDG.E.U16 R108, desc[UR10][R108.64] ;  /* 0x0000000a6c6c7981 */ /* 0x000ee8000c1e1500 */
[----:B------:R-:W3:Y:S04]  /*2cc0*/  LDG.E.U16 R110, desc[UR10][R110.64] ;  /* 0x0000000a6e6e7981 */ /* 0x000ee8000c1e1500 */
[----:B------:R-:W3:Y:S04]  /*2cd0*/  LDG.E.U16 R116, desc[UR10][R116.64] ;  /* 0x0000000a74747981 */ /* 0x000ee8000c1e1500 */
[----:B------:R-:W3:Y:S04]  /*2ce0*/  LDG.E.U16 R118, desc[UR10][R118.64] ;  /* 0x0000000a76767981 */ /* 0x000ee8000c1e1500 */
[----:B------:R1:W3:Y:S04]  /*2cf0*/  LDG.E.U16 R226, desc[UR10][R96.64] ;  /* 0x0000000a60e27981 */ /* 0x0002e8000c1e1500 */
[----:B------:R1:W3:Y:S04]  /*2d00*/  LDG.E.U16 R230, desc[UR10][R98.64] ;  /* 0x0000000a62e67981 */ /* 0x0002e8000c1e1500 */
[----:B------:R-:W3:Y:S04]  /*2d10*/  LDG.E.U16 R104, desc[UR10][R104.64] ;  /* 0x0000000a68687981 */ /* 0x000ee8000c1e1500 */
[----:B0-----:R-:W-:Y:S04]  /*2d20*/  LDS R72, [R76] ;  /* 0x000000004c487984 */ /* 0x001fe80000000800 */
[----:B------:R-:W-:Y:S04]  /*2d30*/  LDS R73, [R76+0x100] ;  /* 0x000100004c497984 */ /* 0x000fe80000000800 */
[----:B------:R-:W-:Y:S04]  /*2d40*/  LDS R74, [R76+0x200] ;  /* 0x000200004c4a7984 */ /* 0x000fe80000000800 */
[----:B------:R0:W-:Y:S01]  /*2d50*/  LDS R75, [R76+0x300] ;  /* 0x000300004c4b7984 */ /* 0x0001e20000000800 */
[----:B------:R-:W-:Y:S01]  /*2d60*/  BAR.SYNC.DEFER_BLOCKING 0x0 ;  /* 0x0000000000007b1d */ /* 0x000fe20000010000 */
[----:B-1----:R-:W-:-:S02]  /*2d70*/  F2FP.BF16.F32.PACK_AB R96, R84, R77 ;  /* 0x0000004d5460723e */ /* 0x002fc400000010ff */
[----:B------:R-:W-:Y:S02]  /*2d80*/  F2FP.BF16.F32.PACK_AB R98, R79, R78 ;  /* 0x0000004e4f62723e */ /* 0x000fe400000010ff */
[----:B------:R-:W-:Y:S02]  /*2d90*/  F2FP.BF16.F32.PACK_AB R97, R86, R85 ;  /* 0x000000555661723e */ /* 0x000fe400000010ff */
[----:B------:R-:W-:Y:S02]  /*2da0*/  F2FP.BF16.F32.PACK_AB R99, R92, R87 ;  /* 0x000000575c63723e */ /* 0x000fe400000010ff */
[----:B------:R-:W-:Y:S02]  /*2db0*/  F2FP.BF16.F32.PACK_AB R102, R101, R102 ;  /* 0x000000666566723e */ /* 0x000fe400000010ff */
[----:B------:R-:W-:Y:S02]  /*2dc0*/  F2FP.BF16.F32.PACK_AB R100, R93, R100 ;  /* 0x000000645d64723e */ /* 0x000fe400000010ff */
[----:B------:R-:W-:-:S02]  /*2dd0*/  F2FP.BF16.F32.PACK_AB R101, R95, R94 ;  /* 0x0000005e5f65723e */ /* 0x000fc400000010ff */
[----:B------:R-:W-:Y:S01]  /*2de0*/  F2FP.BF16.F32.PACK_AB R103, R103, R120 ;  /* 0x000000786767723e */ /* 0x000fe200000010ff */
[----:B0-----:R-:W-:Y:S01]  /*2df0*/  FADD R76, -R27, R164 ;  /* 0x000000a41b4c7221 */ /* 0x001fe20000000100 */
[----:B------:R-:W-:-:S03]  /*2e00*/  FADD R77, -R112, R165 ;  /* 0x000000a5704d7221 */ /* 0x000fc60000000100 */
[----:B------:R-:W-:Y:S01]  /*2e10*/  FMUL R76, R76, 1.4426950216293334961 ;  /* 0x3fb8aa3b4c4c7820 */ /* 0x000fe20000400000 */
[----:B------:R-:W-:Y:S01]  /*2e20*/  FMUL R77, R77, 1.4426950216293334961 ;  /* 0x3fb8aa3b4d4d7820 */ /* 0x000fe20000400000 */
[----:B------:R-:W-:-:S04]  /*2e30*/  FADD R78, -R113, R158 ;  /* 0x0000009e714e7221 */ /* 0x000fc80000000100 */
[----:B------:R-:W-:Y:S01]  /*2e40*/  MUFU.EX2 R76, R76 ;  /* 0x0000004c004c7308 */ /* 0x000fe20000000800 */
[----:B------:R-:W-:-:S07]  /*2e50*/  FADD R79, -R114, R159 ;  /* 0x0000009f724f7221 */ /* 0x000fce0000000100 */
[----:B------:R-:W-:Y:S01]  /*2e60*/  MUFU.EX2 R77, R77 ;  /* 0x0000004d004d7308 */ /* 0x000fe20000000800 */
[----:B------:R-:W-:Y:S01]  /*2e70*/  FMUL R78, R78, 1.4426950216293334961 ;  /* 0x3fb8aa3b4e4e7820 */ /* 0x000fe20000400000 */
[----:B------:R-:W-:-:S06]  /*2e80*/  FMUL R79, R79, 1.4426950216293334961 ;  /* 0x3fb8aa3b4f4f7820 */ /* 0x000fcc0000400000 */
[----:B------:R-:W0:Y:S08]  /*2e90*/  MUFU.EX2 R78, R78 ;  /* 0x0000004e004e7308 */ /* 0x000e300000000800 */
[----:B------:R-:W1:Y:S01]  /*2ea0*/  MUFU.EX2 R79, R79 ;  /* 0x0000004f004f7308 */ /* 0x000e620000000800 */
[C---:B0-----:R-:W-:Y:S01]  /*2eb0*/  FMUL R80, R78.reuse, R80 ;  /* 0x000000504e507220 */ /* 0x041fe20000400000 */
[----:B------:R-:W-:Y:S01]  /*2ec0*/  FMUL R81, R78, R81 ;  /* 0x000000514e517220 */ /* 0x000fe20000400000 */
[C---:B-1----:R-:W-:Y:S01]  /*2ed0*/  FMUL R82, R79.reuse, R82 ;  /* 0x000000524f527220 */ /* 0x042fe20000400000 */
[----:B------:R-:W-:Y:S01]  /*2ee0*/  FMUL R83, R79, R83 ;  /* 0x000000534f537220 */ /* 0x000fe20000400000 */
[----:B--2---:R-:W-:Y:S04]  /*2ef0*/  STS.U16 [R10+UR6], R121 ;  /* 0x000000790a007988 */ /* 0x004fe80008000406 */
[----:B----4-:R-:W-:Y:S04]  /*2f00*/  STS.U16 [R10+UR6+0x800], R115 ;  /* 0x000800730a007988 */ /* 0x010fe80008000406 */
[----:B-----5:R-:W-:Y:S04]  /*2f10*/  STS.U16 [R10+UR6+0x1000], R127 ;  /* 0x0010007f0a007988 */ /* 0x020fe80008000406 */
        /* <DEDUP_REMOVED lines=22> */
[----:B---3--:R-:W-:Y:S04]  /*3080*/  STS.U16 [R23+UR6+0xe00], R108 ;  /* 0x000e006c17007988 */ /* 0x008fe80008000406 */
[----:B------:R-:W-:Y:S04]  /*3090*/  STS.U16 [R23+UR6+0x1600], R110 ;  /* 0x0016006e17007988 */ /* 0x000fe80008000406 */
[----:B------:R-:W-:Y:S04]  /*30a0*/  STS.U16 [R23+UR6+0x1e00], R116 ;  /* 0x001e007417007988 */ /* 0x000fe80008000406 */
[----:B------:R-:W-:Y:S04]  /*30b0*/  STS.U16 [R23+UR6+0x2600], R118 ;  /* 0x0026007617007988 */ /* 0x000fe80008000406 */
[----:B------:R-:W-:Y:S04]  /*30c0*/  STS.U16 [R23+UR6+0x2e00], R226 ;  /* 0x002e00e217007988 */ /* 0x000fe80008000406 */
[----:B------:R-:W-:Y:S04]  /*30d0*/  STS.U16 [R23+UR6+0x3600], R230 ;  /* 0x003600e617007988 */ /* 0x000fe80008000406 */
[----:B------:R-:W-:Y:S04]  /*30e0*/  STS.U16 [R23+UR6+0x3e00], R104 ;  /* 0x003e006817007988 */ /* 0x000fe80008000406 */
[----:B------:R-:W-:Y:S04]  /*30f0*/  STSM.16.M88.4 [R14+0x4000], R96 ;  /* 0x004000600e007844 */ /* 0x000fe80000000200 */
[----:B------:R0:W-:Y:S01]  /*3100*/  STSM.16.M88.4 [R14+0x5000], R100 ;  /* 0x005000640e007844 */ /* 0x0001e20000000200 */
[----:B------:R-:W-:Y:S06]  /*3110*/  BAR.SYNC.DEFER_BLOCKING 0x0 ;  /* 0x0000000000007b1d */ /* 0x000fec0000010000 */
[----:B------:R-:W-:Y:S04]  /*3120*/  LDSM.16.M88.4 R92, [R20+UR6+0x4000] ;  /* 0x00400006145c783b */ /* 0x000fe80008000200 */
[----:B------:R-:W1:Y:S04]  /*3130*/  LDSM.16.M88.4 R84, [R12+UR6] ;  /* 0x000000060c54783b */ /* 0x000e680008000200 */
[----:B------:R-:W2:Y:S01]  /*3140*/  LDSM.16.M88.4 R108, [R20+UR6+0x5000] ;  /* 0x00500006146c783b */ /* 0x000ea20008000200 */
[C---:B0-----:R-:W-:Y:S01]  /*3150*/  FMUL R100, R76.reuse, R88 ;  /* 0x000000584c647220 */ /* 0x041fe20000400000 */
[----:B------:R-:W-:Y:S01]  /*3160*/  FMUL R101, R76, R89 ;  /* 0x000000594c657220 */ /* 0x000fe20000400000 */
[C---:B------:R-:W-:Y:S01]  /*3170*/  FMUL R102, R77.reuse, R90 ;  /* 0x0000005a4d667220 */ /* 0x040fe20000400000 */
[----:B------:R-:W-:Y:S01]  /*3180*/  FMUL R103, R77, R91 ;  /* 0x0000005b4d677220 */ /* 0x000fe20000400000 */
[----:B------:R-:W-:Y:S04]  /*3190*/  LDSM.16.M88.4 R96, [R25+UR6+0x5000] ;  /* 0x005000061960783b */ /* 0x000fe80008000200 */
[----:B------:R-:W0:Y:S04]  /*31a0*/  LDSM.16.M88.4 R88, [R25+UR6+0x4000] ;  /* 0x004000061958783b */ /* 0x000e280008000200 */
[----:B------:R-:W-:Y:S01]  /*31b0*/  LDSM.16.M88.4 R104, [R26+UR6+0x5000] ;  /* 0x005000061a68783b */ /* 0x000fe20008000200 */
[-C--:B-1----:R-:W-:Y:S03]  /*31c0*/  HMMA.16816.F32.BF16 R92, R92, R84.reuse, R100 ;  /* 0x000000545c5c723c */ /* 0x082fe60000041864 */
[----:B------:R-:W1:Y:S05]  /*31d0*/  LDSM.16.M88.4 R100, [R8+UR6] ;  /* 0x000000060864783b */ /* 0x000e6a0008000200 */
[----:B--2---:R-:W-:Y:S01]  /*31e0*/  HMMA.16816.F32.BF16 R108, R108, R84, R80 ;  /* 0x000000546c6c723c */ /* 0x004fe20000041850 */
[----:B------:R-:W2:Y:S11]  /*31f0*/  LDSM.16.M88.4 R80, [R26+UR6+0x4000] ;  /* 0x004000061a50783b */ /* 0x000eb60008000200 */
[-C--:B0-----:R-:W-:Y:S01]  /*3200*/  HMMA.16816.F32.BF16 R88, R88, R86.reuse, R92 ;  /* 0x000000565858723c */ /* 0x081fe2000004185c */
[----:B------:R-:W-:Y:S07]  /*3210*/  LDSM.16.M88.4 R92, [R17+UR6+0x4000] ;  /* 0x00400006115c783b */ /* 0x000fee0008000200 */
[----:B------:R-:W-:Y:S01]  /*3220*/  HMMA.16816.F32.BF16 R108, R96, R86, R108 ;  /* 0x00000056606c723c */ /* 0x000fe2000004186c */
[----:B------:R-:W0:Y:S04]  /*3230*/  LDSM.16.M88.4 R84, [R17+UR6+0x5000] ;  /* 0x005000061154783b */ /* 0x000e280008000200 */
[----:B------:R-:W-:-:S15]  /*3240*/  LDSM.16.M88.4 R96, [R12+UR6+0x80] ;  /* 0x000080060c60783b */ /* 0x000fde0008000200 */
[-C--:B-1----:R-:W-:Y:S01]  /*3250*/  HMMA.16816.F32.BF16 R108, R104, R100.reuse, R108 ;  /* 0x00000064686c723c */ /* 0x082fe2000004186c */
[----:B------:R-:W1:Y:S07]  /*3260*/  LDSM.16.M88.4 R104, [R20+UR6+0x5080] ;  /* 0x005080061468783b */ /* 0x000e6e0008000200 */
[----:B--2---:R-:W-:Y:S01]  /*3270*/  HMMA.16816.F32.BF16 R80, R80, R100, R88 ;  /* 0x000000645050723c */ /* 0x004fe20000041858 */
[----:B------:R-:W2:Y:S11]  /*3280*/  LDSM.16.M88.4 R88, [R20+UR6+0x4080] ;  /* 0x004080061458783b */ /* 0x000eb60008000200 */
[-C--:B0-----:R-:W-:Y:S01]  /*3290*/  HMMA.16816.F32.BF16 R108, R84, R102.reuse, R108 ;  /* 0x00000066546c723c */ /* 0x081fe2000004186c */
[----:B------:R-:W0:Y:S07]  /*32a0*/  LDSM.16.M88.4 R84, [R25+UR6+0x5080] ;  /* 0x005080061954783b */ /* 0x000e2e0008000200 */
[----:B------:R-:W-:Y:S01]  /*32b0*/  HMMA.16816.F32.BF16 R80, R92, R102, R80 ;  /* 0x000000665c50723c */ /* 0x000fe20000041850 */
[----:B------:R-:W3:Y:S04]  /*32c0*/  LDSM.16.M88.4 R92, [R25+UR6+0x4080] ;  /* 0x00408006195c783b */ /* 0x000ee80008000200 */
[----:B------:R-:W-:Y:S07]  /*32d0*/  LDSM.16.M88.4 R100, [R8+UR6+0x80] ;  /* 0x000080060864783b */ /* 0x000fee0008000200 */
[-C--:B-1----:R-:W-:Y:S01]  /*32e0*/  HMMA.16816.F32.BF16 R104, R104, R96.reuse, R108 ;  /* 0x000000606868723c */ /* 0x082fe2000004186c */
[----:B------:R-:W1:Y:S07]  /*32f0*/  LDSM.16.M88.4 R108, [R26+UR6+0x5080] ;  /* 0x005080061a6c783b */ /* 0x000e6e0008000200 */
[----:B--2---:R-:W-:Y:S01]  /*3300*/  HMMA.16816.F32.BF16 R80, R88, R96, R80 ;  /* 0x000000605850723c */ /* 0x004fe20000041850 */
[----:B------:R-:W2:Y:S01]  /*3310*/  LDSM.16.M88.4 R88, [R26+UR6+0x4080] ;  /* 0x004080061a58783b */ /* 0x000ea20008000200 */
[----:B------:R-:W4:Y:S08]  /*3320*/  LDC R96, c[0x0][0x3d4] ;  /* 0x0000f500ff607b82 */ /* 0x000f300000000800 */
[----:B------:R-:W5:Y:S02]  /*3330*/  LDC R97, c[0x0][0x3c4] ;  /* 0x0000f100ff617b82 */ /* 0x000f640000000800 */
[-C--:B0-----:R-:W-:Y:S01]  /*3340*/  HMMA.16816.F32.BF16 R104, R84, R98.reuse, R104 ;  /* 0x000000625468723c */ /* 0x081fe20000041868 */
[----:B------:R-:W0:Y:S07]  /*3350*/  LDSM.16.M88.4 R84, [R17+UR6+0x5080] ;  /* 0x005080061154783b */ /* 0x000e2e0008000200 */
[----:B---3--:R-:W-:Y:S01]  /*3360*/  HMMA.16816.F32.BF16 R80, R92, R98, R80 ;  /* 0x000000625c50723c */ /* 0x008fe20000041850 */
[----:B------:R-:W3:Y:S11]  /*3370*/  LDSM.16.M88.4 R92, [R17+UR6+0x4080] ;  /* 0x00408006115c783b */ /* 0x000ef60008000200 */
[-C--:B-1----:R-:W-:Y:S08]  /*3380*/  HMMA.16816.F32.BF16 R104, R108, R100.reuse, R104 ;  /* 0x000000646c68723c */ /* 0x082ff00000041868 */
[----:B--2---:R-:W-:Y:S01]  /*3390*/  HMMA.16816.F32.BF16 R88, R88, R100, R80 ;  /* 0x000000645858723c */ /* 0x004fe20000041850 */
[----:B------:R-:W-:-:S04]  /*33a0*/  UIADD3 UR4, UPT, UPT, UR4, 0x80, URZ ;  /* 0x0000008004047890 */ /* 0x000fc8000fffe0ff */
[----:B------:R-:W-:-:S07]  /*33b0*/  UISETP.GE.AND UP0, UPT, UR4, UR12, UPT ;  /* 0x0000000c0400728c */ /* 0x000fce000bf06270 */
[-C--:B0-----:R-:W-:Y:S08]  /*33c0*/  HMMA.16816.F32.BF16 R80, R84, R102.reuse, R104 ;  /* 0x000000665450723c */ /* 0x081ff00000041868 */
[----:B---3--:R-:W-:Y:S01]  /*33d0*/  HMMA.16816.F32.BF16 R88, R92, R102, R88 ;  /* 0x000000665c58723c */ /* 0x008fe20000041858 */
[----:B------:R-:W-:Y:S02]  /*33e0*/  FFMA2 R218, R218.F32x2.HI_LO, R76.F32x2.HI_LO, R72.F32x2.HI_LO ;  /* 0x0000004cdada7249 */ /* 0x000fe40000000048 */
[----:B----4-:R-:W-:-:S02]  /*33f0*/  IMAD R19, R96, 0x80, R19 ;  /* 0x0000008060137824 */ /* 0x010fc400078e0213 */
[----:B------:R-:W-:Y:S01]  /*3400*/  FFMA2 R216, R216.F32x2.HI_LO, R78.F32x2.HI_LO, R74.F32x2.HI_LO ;  /* 0x0000004ed8d87249 */ /* 0x000fe2000000004a */
[----:B-----5:R-:W-:Y:S01]  /*3410*/  LEA R18, R97, R18, 0x7 ;  /* 0x0000001261127211 */ /* 0x020fe200078e38ff */
[----:B------:R-:W-:Y:S01]  /*3420*/  IMAD.MOV.U32 R164, RZ, RZ, R27 ;  /* 0x000000ffffa47224 */ /* 0x000fe200078e001b */
[----:B------:R-:W-:Y:S01]  /*3430*/  MOV R158, R113 ;  /* 0x00000071009e7202 */ /* 0x000fe20000000f00 */
[----:B------:R-:W-:Y:S02]  /*3440*/  IMAD.MOV.U32 R165, RZ, RZ, R112 ;  /* 0x000000ffffa57224 */ /* 0x000fe400078e0070 */
[----:B------:R-:W-:Y:S01]  /*3450*/  IMAD.MOV.U32 R159, RZ, RZ, R114 ;  /* 0x000000ffff9f7224 */ /* 0x000fe200078e0072 */
[----:B------:R-:W-:Y:S08]  /*3460*/  BRA.U !UP0, `(.L_x_1) ;  /* 0xffffffe108b07547 */ /* 0x000ff0000b83ffff */
.L_x_0:
[----:B0-----:R-:W-:Y:S01]  /*3470*/  IMAD.SHL.U32 R5, R0, 0x10, RZ ;  /* 0x0000001000057824 */ /* 0x001fe200078e00ff */
[----:B------:R-:W-:Y:S01]  /*3480*/  FSETP.GT.AND P2, PT, |R216|, 8.50705917302346158658e+37, PT ;  /* 0x7e800000d800780b */ /* 0x000fe20003f44200 */
[----:B------:R-:W-:Y:S01]  /*3490*/  BAR.SYNC.DEFER_BLOCKING 0x0 ;  /* 0x0000000000007b1d */ /* 0x000fe20000010000 */
[----:B------:R-:W-:Y:S02]  /*34a0*/  FSETP.GT.AND P4, PT, |R217|, 8.50705917302346158658e+37, PT ;  /* 0x7e800000d900780b */ /* 0x000fe40003f84200 */
[----:B------:R-:W-:Y:S02]  /*34b0*/  LOP3.LUT R5, R5, 0x70, RZ, 0xc0, !PT ;  /* 0x0000007005057812 */ /* 0x000fe400078ec0ff */
[----:B------:R-:W-:-:S03]  /*34c0*/  FSETP.GEU.AND P1, PT, R217, 1.175494350822287508e-38, PT ;  /* 0x00800000d900780b */ /* 0x000fc60003f2e000 */
[----:B------:R-:W0:Y:S01]  /*34d0*/  LDC R26, c[0x0][0x3e8] ;  /* 0x0000fa00ff1a7b82 */ /* 0x000e220000000800 */
[----:B------:R-:W-:Y:S01]  /*34e0*/  IADD3 R5, PT, PT, R5, UR6, RZ ;  /* 0x0000000605057c10 */ /* 0x000fe2000fffe0ff */
[----:B------:R-:W1:Y:S01]  /*34f0*/  LDCU.64 UR4, c[0x0][0x3e0] ;  /* 0x00007c00ff0477ac */ /* 0x000e620008000a00 */
[----:B------:R-:W-:Y:S02]  /*3500*/  FSETP.GEU.AND P3, PT, |R216|, 1.175494350822287508e-38, PT ;  /* 0x00800000d800780b */ /* 0x000fe40003f6e200 */
[----:B------:R-:W-:Y:S01]  /*3510*/  LEA.HI R25, R4, R5, RZ, 0x1f ;  /* 0x0000000504197211 */ /* 0x000fe200078ff8ff */
[C---:B------:R-:W-:Y:S01]  /*3520*/  FMUL R4, R217.reuse, 8388608 ;  /* 0x4b000000d9047820 */ /* 0x040fe20000400000 */
[----:B------:R-:W-:Y:S01]  /*3530*/  FSETP.GEU.AND P5, PT, |R217|, 1.175494350822287508e-38, PT ;  /* 0x00800000d900780b */ /* 0x000fe20003fae200 */
[----:B------:R-:W-:Y:S01]  /*3540*/  @P2 FMUL R81, R81, 0.25 ;  /* 0x3e80000051512820 */ /* 0x000fe20000400000 */
[----:B------:R-:W-:Y:S01]  /*3550*/  FSETP.GEU.AND P6, PT, R216, 1.175494350822287508e-38, PT ;  /* 0x00800000d800780b */ /* 0x000fe20003fce000 */
[----:B------:R-:W-:Y:S01]  /*3560*/  @P2 FMUL R80, R80, 0.25 ;  /* 0x3e80000050502820 */ /* 0x000fe20000400000 */
[----:B------:R-:W-:Y:S01]  /*3570*/  FSEL R39, R4, R217, !P1 ;  /* 0x000000d904277208 */ /* 0x000fe20004800000 */
[----:B------:R-:W-:Y:S01]  /*3580*/  FMUL R4, R216, 8388608 ;  /* 0x4b000000d8047820 */ /* 0x000fe20000400000 */
[----:B------:R-:W-:Y:S01]  /*3590*/  @P4 FMUL R83, R83, 0.25 ;  /* 0x3e80000053534820 */ /* 0x000fe20000400000 */
[----:B------:R-:W-:Y:S01]  /*35a0*/  @P4 FMUL R217, R217, 0.25 ;  /* 0x3e800000d9d94820 */ /* 0x000fe20000400000 */
[----:B------:R-:W-:Y:S01]  /*35b0*/  @P4 FMUL R82, R82, 0.25 ;  /* 0x3e80000052524820 */ /* 0x000fe20000400000 */
[----:B------:R-:W-:Y:S01]  /*35c0*/  FSETP.GEU.AND P4, PT, R218, 1.175494350822287508e-38, PT ;  /* 0x00800000da00780b */ /* 0x000fe20003f8e000 */
[----:B------:R-:W-:Y:S01]  /*35d0*/  @!P3 FMUL R81, R81, 16777216 ;  /* 0x4b8000005151b820 */ /* 0x000fe20000400000 */
[----:B------:R-:W-:Y:S01]  /*35e0*/  FSEL R29, R4, R216, !P6 ;  /* 0x000000d8041d7208 */ /* 0x000fe20007000000 */
[----:B------:R-:W-:Y:S01]  /*35f0*/  @P2 FMUL R216, R216, 0.25 ;  /* 0x3e800000d8d82820 */ /* 0x000fe20000400000 */
[----:B------:R-:W-:Y:S01]  /*3600*/  FMUL R4, R218, 8388608 ;  /* 0x4b000000da047820 */ /* 0x000fe20000400000 */
[----:B------:R-:W-:Y:S01]  /*3610*/  FSEL R8, RZ, -23, P6 ;  /* 0xc1b80000ff087808 */ /* 0x000fe20003000000 */
[----:B------:R-:W-:Y:S01]  /*3620*/  @!P3 FMUL R80, R80, 16777216 ;  /* 0x4b8000005050b820 */ /* 0x000fe20000400000 */
[----:B------:R-:W-:Y:S01]  /*3630*/  FSETP.GT.AND P6, PT, |R219|, 8.50705917302346158658e+37, PT ;  /* 0x7e800000db00780b */ /* 0x000fe20003fc4200 */
[----:B------:R-:W-:Y:S01]  /*3640*/  @!P3 FMUL R216, R216, 16777216 ;  /* 0x4b800000d8d8b820 */ /* 0x000fe20000400000 */
[----:B------:R-:W-:Y:S01]  /*3650*/  FSETP.GT.AND P3, PT, |R218|, 8.50705917302346158658e+37, PT ;  /* 0x7e800000da00780b */ /* 0x000fe20003f64200 */
[----:B------:R-:W-:Y:S01]  /*3660*/  @!P5 FMUL R217, R217, 16777216 ;  /* 0x4b800000d9d9d820 */ /* 0x000fe20000400000 */
[----:B------:R-:W-:Y:S01]  /*3670*/  FSEL R28, R4, R218, !P4 ;  /* 0x000000da041c7208 */ /* 0x000fe20006000000 */
[----:B------:R-:W-:Y:S01]  /*3680*/  @!P5 FMUL R83, R83, 16777216 ;  /* 0x4b8000005353d820 */ /* 0x000fe20000400000 */
[C---:B------:R-:W-:Y:S01]  /*3690*/  FSETP.GEU.AND P2, PT, |R219|.reuse, 1.175494350822287508e-38, PT ;  /* 0x00800000db00780b */ /* 0x040fe20003f4e200 */
[----:B------:R-:W-:Y:S01]  /*36a0*/  @!P5 FMUL R82, R82, 16777216 ;  /* 0x4b8000005252d820 */ /* 0x000fe20000400000 */
[----:B------:R-:W-:Y:S01]  /*36b0*/  FSEL R4, RZ, -23, P4 ;  /* 0xc1b80000ff047808 */ /* 0x000fe20002000000 */
[C---:B------:R-:W-:Y:S01]  /*36c0*/  FMUL R5, R219.reuse, 8388608 ;  /* 0x4b000000db057820 */ /* 0x040fe20000400000 */
[----:B------:R-:W-:Y:S01]  /*36d0*/  FSETP.GEU.AND P4, PT, |R218|, 1.175494350822287508e-38, PT ;  /* 0x00800000da00780b */ /* 0x000fe20003f8e200 */
[----:B------:R-:W2:Y:S01]  /*36e0*/  MUFU.RCP R10, R217 ;  /* 0x000000d9000a7308 */ /* 0x000ea20000001000 */
[----:B------:R-:W-:Y:S01]  /*36f0*/  FSETP.GEU.AND P5, PT, R219, 1.175494350822287508e-38, PT ;  /* 0x00800000db00780b */ /* 0x000fe20003fae000 */
[----:B------:R-:W-:-:S02]  /*3700*/  VIADD R9, R29, 0xc0cafb0d ;  /* 0xc0cafb0d1d097836 */ /* 0x000fc40000000000 */
[----:B------:R-:W-:Y:S01]  /*3710*/  @P6 FMUL R91, R91, 0.25 ;  /* 0x3e8000005b5b6820 */ /* 0x000fe20000400000 */
[----:B------:R-:W-:Y:S01]  /*3720*/  @P3 FMUL R218, R218, 0.25 ;  /* 0x3e800000dada3820 */ /* 0x000fe20000400000 */
[----:B------:R-:W-:Y:S01]  /*3730*/  FSEL R30, R5, R219, !P5 ;  /* 0x000000db051e7208 */ /* 0x000fe20006800000 */
[----:B------:R-:W-:Y:S01]  /*3740*/  @P6 FMUL R219, R219, 0.25 ;  /* 0x3e800000dbdb6820 */ /* 0x000fe20000400000 */
[----:B------:R-:W-:Y:S01]  /*3750*/  VIADD R5, R28, 0xc0cafb0d ;  /* 0xc0cafb0d1c057836 */ /* 0x000fe20000000000 */
[----:B------:R-:W3:Y:S01]  /*3760*/  MUFU.RCP R12, R216 ;  /* 0x000000d8000c7308 */ /* 0x000ee20000001000 */
[----:B------:R-:W-:Y:S01]  /*3770*/  @P6 FMUL R90, R90, 0.25 ;  /* 0x3e8000005a5a6820 */ /* 0x000fe20000400000 */
[----:B------:R-:W-:Y:S01]  /*3780*/  @!P2 FMUL R219, R219, 16777216 ;  /* 0x4b800000dbdba820 */ /* 0x000fe20000400000 */
[----:B------:R-:W-:Y:S01]  /*3790*/  @P3 FMUL R89, R89, 0.25 ;  /* 0x3e80000059593820 */ /* 0x000fe20000400000 */
[----:B------:R-:W-:Y:S01]  /*37a0*/  @!P4 FMUL R218, R218, 16777216 ;  /* 0x4b800000dadac820 */ /* 0x000fe20000400000 */
[----:B------:R-:W-:Y:S01]  /*37b0*/  LOP3.LUT R5, R5, 0xff800000, RZ, 0xc0, !PT ;  /* 0xff80000005057812 */ /* 0x000fe200078ec0ff */
[----:B------:R-:W-:Y:S01]  /*37c0*/  @P3 FMUL R88, R88, 0.25 ;  /* 0x3e80000058583820 */ /* 0x000fe20000400000 */
[----:B------:R-:W-:Y:S01]  /*37d0*/  @!P2 FMUL R91, R91, 16777216 ;  /* 0x4b8000005b5ba820 */ /* 0x000fe20000400000 */
[----:B------:R-:W4:Y:S01]  /*37e0*/  MUFU.RCP R19, R219 ;  /* 0x000000db00137308 */ /* 0x000f220000001000 */
[C---:B--2---:R-:W-:Y:S01]  /*37f0*/  FMUL R15, R10.reuse, R83 ;  /* 0x000000530a0f7220 */ /* 0x044fe20000400000 */
[----:B------:R-:W-:Y:S01]  /*3800*/  FMUL R18, R10, R82 ;  /* 0x000000520a127220 */ /* 0x000fe20000400000 */
[----:B------:R-:W-:Y:S01]  /*3810*/  LOP3.LUT R10, R9, 0xff800000, RZ, 0xc0, !PT ;  /* 0xff800000090a7812 */ /* 0x000fe200078ec0ff */
[----:B------:R-:W-:Y:S01]  /*3820*/  @!P2 FMUL R90, R90, 16777216 ;  /* 0x4b8000005a5aa820 */ /* 0x000fe20000400000 */
[----:B------:R-:W-:Y:S01]  /*3830*/  I2FP.F32.S32 R9, R5 ;  /* 0x0000000500097245 */ /* 0x000fe20000201400 */
[----:B------:R-:W-:Y:S01]  /*3840*/  @!P4 FMUL R89, R89, 16777216 ;  /* 0x4b8000005959c820 */ /* 0x000fe20000400000 */
[----:B------:R-:W-:Y:S01]  /*3850*/  I2FP.F32.S32 R11, R10 ;  /* 0x0000000a000b7245 */ /* 0x000fe20000201400 */
[----:B------:R-:W2:Y:S01]  /*3860*/  MUFU.RCP R23, R218 ;  /* 0x000000da00177308 */ /* 0x000ea20000001000 */
[C---:B---3--:R-:W-:Y:S01]  /*3870*/  FMUL R17, R12.reuse, R81 ;  /* 0x000000510c117220 */ /* 0x048fe20000400000 */
[----:B------:R-:W-:Y:S01]  /*3880*/  FFMA.FTZ R4, R9, 1.1920928955078125e-07, R4 ;  /* 0x3400000009047823 */ /* 0x000fe20000010004 */
[----:B------:R-:W-:Y:S01]  /*3890*/  FMUL R20, R12, R80 ;  /* 0x000000500c147220 */ /* 0x000fe20000400000 */
[----:B------:R-:W-:Y:S01]  /*38a0*/  IADD3 R9, PT, PT, R30, -0x3f3504f3, RZ ;  /* 0xc0cafb0d1e097810 */ /* 0x000fe20007ffe0ff */
[----:B------:R-:W-:Y:S01]  /*38b0*/  FFMA.FTZ R12, R11, 1.1920928955078125e-07, R8 ;  /* 0x340000000b0c7823 */ /* 0x000fe20000010008 */
[----:B------:R-:W-:Y:S01]  /*38c0*/  @!P4 FMUL R88, R88, 16777216 ;  /* 0x4b8000005858c820 */ /* 0x000fe20000400000 */
[----:B------:R-:W-:Y:S01]  /*38d0*/  VIADD R11, R39, 0xc0cafb0d ;  /* 0xc0cafb0d270b7836 */ /* 0x000fe20000000000 */
[----:B------:R-:W-:Y:S01]  /*38e0*/  LOP3.LUT R9, R9, 0xff800000, RZ, 0xc0, !PT ;  /* 0xff80000009097812 */ /* 0x000fe200078ec0ff */
[C---:B----4-:R-:W-:Y:S01]  /*38f0*/  FMUL R21, R19.reuse, R91 ;  /* 0x0000005b13157220 */ /* 0x050fe20000400000 */
[----:B------:R-:W-:Y:S01]  /*3900*/  FMUL R22, R19, R90 ;  /* 0x0000005a13167220 */ /* 0x000fe20000400000 */
[----:B------:R-:W-:Y:S01]  /*3910*/  FSEL R8, RZ, -23, P5 ;  /* 0xc1b80000ff087808 */ /* 0x000fe20002800000 */
[----:B------:R-:W-:Y:S01]  /*3920*/  IMAD.IADD R10, R29, 0x1, -R10 ;  /* 0x000000011d0a7824 */ /* 0x000fe200078e0a0a */
[----:B------:R-:W-:Y:S01]  /*3930*/  LOP3.LUT R14, R11, 0xff800000, RZ, 0xc0, !PT ;  /* 0xff8000000b0e7812 */ /* 0x000fe200078ec0ff */
[----:B------:R-:W-:Y:S01]  /*3940*/  IMAD.IADD R5, R28, 0x1, -R5 ;  /* 0x000000011c057824 */ /* 0x000fe200078e0a05 */
[----:B------:R-:W-:Y:S01]  /*3950*/  I2FP.F32.S32 R11, R9 ;  /* 0x00000009000b7245 */ /* 0x000fe20000201400 */
[----:B------:R-:W-:-:S02]  /*3960*/  IMAD.IADD R9, R30, 0x1, -R9 ;  /* 0x000000011e097824 */ /* 0x000fc400078e0a09 */
[C---:B--2---:R-:W-:Y:S01]  /*3970*/  FMUL R19, R23.reuse, R89 ;  /* 0x0000005917137220 */ /* 0x044fe20000400000 */
[----:B------:R-:W-:Y:S01]  /*3980*/  FMUL R24, R23, R88 ;  /* 0x0000005817187220 */ /* 0x000fe20000400000 */
[----:B------:R-:W-:Y:S01]  /*3990*/  FSEL R13, RZ, -23, P1 ;  /* 0xc1b80000ff0d7808 */ /* 0x000fe20000800000 */
[----:B------:R-:W-:Y:S01]  /*39a0*/  FFMA.FTZ R8, R11, 1.1920928955078125e-07, R8 ;  /* 0x340000000b087823 */ /* 0x000fe20000010008 */
[----:B------:R-:W-:Y:S01]  /*39b0*/  I2FP.F32.S32 R16, R14 ;  /* 0x0000000e00107245 */ /* 0x000fe20000201400 */
[----:B------:R-:W-:Y:S01]  /*39c0*/  FADD R5, R5, -1 ;  /* 0xbf80000005057421 */ /* 0x000fe20000000000 */
[----:B------:R-:W-:Y:S01]  /*39d0*/  F2FP.BF16.F32.PACK_AB R19, R19, R24 ;  /* 0x000000181313723e */ /* 0x000fe200000010ff */
[----:B------:R-:W-:Y:S01]  /*39e0*/  FADD R9, R9, -1 ;  /* 0xbf80000009097421 */ /* 0x000fe20000000000 */
[----:B------:R-:W-:Y:S01]  /*39f0*/  F2FP.BF16.F32.PACK_AB R17, R17, R20 ;  /* 0x000000141111723e */ /* 0x000fe200000010ff */
[----:B------:R-:W-:Y:S01]  /*3a00*/  FFMA.FTZ R13, R16, 1.1920928955078125e-07, R13 ;  /* 0x34000000100d7823 */ /* 0x000fe2000001000d */
[----:B------:R-:W-:Y:S01]  /*3a10*/  PRMT R11, R19, 0x7632, R11 ;  /* 0x00007632130b7816 */ /* 0x000fe2000000000b */
[----:B------:R-:W-:Y:S01]  /*3a20*/  STS.U16 [R6+UR6], R19 ;  /* 0x0000001306007988 */ /* 0x000fe20008000406 */
[----:B------:R-:W-:Y:S01]  /*3a30*/  F2FP.BF16.F32.PACK_AB R15, R15, R18 ;  /* 0x000000120f0f723e */ /* 0x000fe200000010ff */
[----:B------:R-:W2:Y:S01]  /*3a40*/  LDC.64 R36, c[0x0][0x398] ;  /* 0x0000e600ff247b82 */ /* 0x000ea20000000a00 */
[----:B------:R-:W-:Y:S01]  /*3a50*/  MOV R18, 0x3dc6b27f ;  /* 0x3dc6b27f00127802 */ /* 0x000fe20000000f00 */
[----:B------:R3:W-:Y:S01]  /*3a60*/  STS.U16 [R6+UR6+0x80], R11 ;  /* 0x0000800b06007988 */ /* 0x0007e20008000406 */
[C---:B------:R-:W-:Y:S01]  /*3a70*/  PRMT R23, R17.reuse, 0x7610, R23 ;  /* 0x0000761011177816 */ /* 0x040fe20000000017 */
[----:B-1----:R-:W-:Y:S01]  /*3a80*/  UIMAD UR4, UR7, UR4, URZ ;  /* 0x00000004070472a4 */ /* 0x002fe2000f8e02ff */
[----:B------:R-:W-:-:S02]  /*3a90*/  PRMT R24, R17, 0x7632, R24 ;  /* 0x0000763211187816 */ /* 0x000fc40000000018 */
[C---:B------:R-:W-:Y:S01]  /*3aa0*/  LOP3.LUT R16, R6.reuse, 0x20, RZ, 0x3c, !PT ;  /* 0x0000002006107812 */ /* 0x040fe200078e3cff */
[----:B------:R-:W-:Y:S01]  /*3ab0*/  USHF.L.U32 UR8, UR4, 0x1, URZ ;  /* 0x0000000104087899 */ /* 0x000fe200080006ff */
[C---:B------:R-:W-:Y:S02]  /*3ac0*/  LOP3.LUT R20, R6.reuse, 0x40, RZ, 0x3c, !PT ;  /* 0x0000004006147812 */ /* 0x040fe400078e3cff */
[----:B------:R-:W-:Y:S01]  /*3ad0*/  LOP3.LUT R17, R6, 0x60, RZ, 0x3c, !PT ;  /* 0x0000006006117812 */ /* 0x000fe200078e3cff */
[----:B---3--:R-:W-:Y:S01]  /*3ae0*/  FADD R11, R10, -1 ;  /* 0xbf8000000a0b7421 */ /* 0x008fe20000000000 */
[----:B------:R-:W-:Y:S01]  /*3af0*/  F2FP.BF16.F32.PACK_AB R21, R21, R22 ;  /* 0x000000161515723e */ /* 0x000fe200000010ff */
[----:B------:R-:W-:Y:S01]  /*3b00*/  FFMA.FTZ R10, R9, R18, -0.16845393180847167969 ;  /* 0xbe2c7f30090a7423 */ /* 0x000fe20000010012 */
[----:B------:R-:W-:Y:S01]  /*3b10*/  IADD3 R14, PT, PT, R39, -R14, RZ ;  /* 0x8000000e270e7210 */ /* 0x000fe20007ffe0ff */
[----:B------:R-:W-:Y:S01]  /*3b20*/  FFMA.FTZ R6, R11, R18, -0.16845393180847167969 ;  /* 0xbe2c7f300b067423 */ /* 0x000fe20000010012 */
[----:B------:R-:W-:Y:S01]  /*3b30*/  PRMT R22, R21, 0x7632, R22 ;  /* 0x0000763215167816 */ /* 0x000fe20000000016 */
[----:B------:R-:W-:Y:S01]  /*3b40*/  STS.U16 [R16+UR6+0x400], R21 ;  /* 0x0004001510007988 */ /* 0x000fe20008000406 */
[----:B------:R-:W-:Y:S01]  /*3b50*/  PRMT R31, R15, 0x7610, R31 ;  /* 0x000076100f1f7816 */ /* 0x000fe2000000001f */
[----:B------:R-:W-:Y:S01]  /*3b60*/  FFMA.FTZ R6, R11, R6, 0.1716887056827545166 ;  /* 0x3e2fcf2a0b067423 */ /* 0x000fe20000010006 */
[----:B------:R-:W-:Y:S01]  /*3b70*/  PRMT R32, R15, 0x7632, R32 ;  /* 0x000076320f207816 */ /* 0x000fe20000000020 */
[----:B------:R-:W-:Y:S01]  /*3b80*/  FADD R15, R14, -1 ;  /* 0xbf8000000e0f7421 */ /* 0x000fe20000000000 */
[----:B------:R1:W-:Y:S01]  /*3b90*/  STS.U16 [R16+UR6+0x480], R22 ;  /* 0x0004801610007988 */ /* 0x0003e20008000406 */
[----:B------:R-:W-:Y:S01]  /*3ba0*/  FFMA.FTZ R14, R11, R6, -0.17900948226451873779 ;  /* 0xbe374e430b0e7423 */ /* 0x000fe20000010006 */
[----:B------:R-:W-:Y:S01]  /*3bb0*/  FFMA.FTZ R6, R5, R18, -0.16845393180847167969 ;  /* 0xbe2c7f3005067423 */ /* 0x000fe20000010012 */
[----:B------:R-:W-:Y:S01]  /*3bc0*/  FFMA.FTZ R10, R9, R10, 0.1716887056827545166 ;  /* 0x3e2fcf2a090a7423 */ /* 0x000fe2000001000a */
[----:B------:R-:W-:Y:S01]  /*3bd0*/  STS.U16 [R20+UR6+0x800], R23 ;  /* 0x0008001714007988 */ /* 0x000fe20008000406 */
[----:B------:R-:W-:Y:S01]  /*3be0*/  FFMA.FTZ R14, R11, R14, 0.20512372255325317383 ;  /* 0x3e520bf40b0e7423 */ /* 0x000fe2000001000e */
[----:B------:R-:W-:Y:S01]  /*3bf0*/  FFMA.FTZ R6, R5, R6, 0.1716887056827545166 ;  /* 0x3e2fcf2a05067423 */ /* 0x000fe20000010006 */
[----:B------:R-:W-:Y:S01]  /*3c00*/  FFMA.FTZ R10, R9, R10, -0.17900948226451873779 ;  /* 0xbe374e43090a7423 */ /* 0x000fe2000001000a */
[----:B------:R3:W-:Y:S01]  /*3c10*/  STS.U16 [R20+UR6+0x880], R24 ;  /* 0x0008801814007988 */ /* 0x0007e20008000406 */
[----:B------:R-:W-:Y:S01]  /*3c20*/  FFMA.FTZ R14, R11, R14, -0.24046532809734344482 ;  /* 0xbe763c8b0b0e7423 */ /* 0x000fe2000001000e */
[----:B-1----:R-:W-:Y:S01]  /*3c30*/  FFMA.FTZ R16, R15, R18, -0.16845393180847167969 ;  /* 0xbe2c7f300f107423 */ /* 0x002fe20000010012 */
[----:B------:R-:W-:Y:S01]  /*3c40*/  FFMA.FTZ R6, R5, R6, -0.17900948226451873779 ;  /* 0xbe374e4305067423 */ /* 0x000fe20000010006 */
[----:B------:R-:W-:Y:S01]  /*3c50*/  FFMA.FTZ R10, R9, R10, 0.20512372255325317383 ;  /* 0x3e520bf4090a7423 */ /* 0x000fe2000001000a */
[----:B------:R-:W-:Y:S01]  /*3c60*/  FFMA.FTZ R14, R11, R14, 0.28857114911079406738 ;  /* 0x3e93bf990b0e7423 */ /* 0x000fe2000001000e */
[----:B------:R-:W-:Y:S01]  /*3c70*/  FFMA.FTZ R16, R15, R16, 0.1716887056827545166 ;  /* 0x3e2fcf2a0f107423 */ /* 0x000fe20000010010 */
[----:B------:R-:W-:Y:S01]  /*3c80*/  FFMA.FTZ R6, R5, R6, 0.20512372255325317383 ;  /* 0x3e520bf405067423 */ /* 0x000fe20000010006 */
[----:B------:R-:W-:Y:S01]  /*3c90*/  FFMA.FTZ R10, R9, R10, -0.24046532809734344482 ;  /* 0xbe763c8b090a7423 */ /* 0x000fe2000001000a */
[----:B------:R-:W-:Y:S01]  /*3ca0*/  FFMA.FTZ R14, R11, R14, -0.36067417263984680176 ;  /* 0xbeb8aa490b0e7423 */ /* 0x000fe2000001000e */
[----:B------:R-:W-:Y:S01]  /*3cb0*/  FFMA.FTZ R16, R15, R16, -0.17900948226451873779 ;  /* 0xbe374e430f107423 */ /* 0x000fe20000010010 */
[----:B------:R-:W-:Y:S01]  /*3cc0*/  FFMA.FTZ R6, R5, R6, -0.24046532809734344482 ;  /* 0xbe763c8b05067423 */ /* 0x000fe20000010006 */
[----:B------:R-:W-:Y:S01]  /*3cd0*/  STS.U16 [R17+UR6+0xc00], R31 ;  /* 0x000c001f11007988 */ /* 0x000fe20008000406 */
[----:B------:R-:W-:Y:S01]  /*3ce0*/  FFMA.FTZ R14, R11, R14, 0.48089820146560668945 ;  /* 0x3ef6384a0b0e7423 */ /* 0x000fe2000001000e */
[----:B------:R-:W-:Y:S01]  /*3cf0*/  FFMA.FTZ R16, R15, R16, 0.20512372255325317383 ;  /* 0x3e520bf40f107423 */ /* 0x000fe20000010010 */
[----:B------:R-:W-:Y:S01]  /*3d00*/  FFMA.FTZ R6, R5, R6, 0.28857114911079406738 ;  /* 0x3e93bf9905067423 */ /* 0x000fe20000010006 */
[----:B------:R1:W-:Y:S01]  /*3d10*/  STS.U16 [R17+UR6+0xc80], R32 ;  /* 0x000c802011007988 */ /* 0x0003e20008000406 */
[----:B------:R-:W-:Y:S01]  /*3d20*/  FFMA.FTZ R10, R9, R10, 0.28857114911079406738 ;  /* 0x3e93bf99090a7423 */ /* 0x000fe2000001000a */
[----:B------:R-:W-:Y:S01]  /*3d30*/  FFMA.FTZ R16, R15, R16, -0.24046532809734344482 ;  /* 0xbe763c8b0f107423 */ /* 0x000fe20000010010 */
[----:B------:R-:W-:Y:S01]  /*3d40*/  FFMA.FTZ R6, R5, R6, -0.36067417263984680176 ;  /* 0xbeb8aa4905067423 */ /* 0x000fe20000010006 */
[----:B------:R-:W-:Y:S01]  /*3d50*/  BAR.SYNC.DEFER_BLOCKING 0x0 ;  /* 0x0000000000007b1d */ /* 0x000fe20000010000 */
[----:B------:R-:W-:Y:S01]  /*3d60*/  FFMA.FTZ R14, R11, R14, -0.72134751081466674805 ;  /* 0xbf38aa3b0b0e7423 */ /* 0x000fe2000001000e */
[----:B------:R-:W-:Y:S01]  /*3d70*/  FFMA.FTZ R16, R15, R16, 0.28857114911079406738 ;  /* 0x3e93bf990f107423 */ /* 0x000fe20000010010 */
[----:B------:R-:W-:Y:S01]  /*3d80*/  FFMA.FTZ R6, R5, R6, 0.48089820146560668945 ;  /* 0x3ef6384a05067423 */ /* 0x000fe20000010006 */
[----:B------:R-:W-:Y:S01]  /*3d90*/  FFMA.FTZ R10, R9, R10, -0.36067417263984680176 ;  /* 0xbeb8aa49090a7423 */ /* 0x000fe2000001000a */
[----:B------:R-:W-:Y:S01]  /*3da0*/  ISETP.GE.U32.AND P3, PT, R29, 0x7f800000, PT ;  /* 0x7f8000001d00780c */ /* 0x000fe20003f66070 */
[----:B------:R-:W-:Y:S01]  /*3db0*/  FFMA.FTZ R16, R15, R16, -0.36067417263984680176 ;  /* 0xbeb8aa490f107423 */ /* 0x000fe20000010010 */
[----:B------:R-:W-:Y:S01]  /*3dc0*/  FFMA.FTZ R6, R5, R6, -0.72134751081466674805 ;  /* 0xbf38aa3b05067423 */ /* 0x000fe20000010006 */
[----:B------:R-:W-:Y:S01]  /*3dd0*/  FMUL R14, R11, R14 ;  /* 0x0000000e0b0e7220 */ /* 0x000fe20000400000 */
[----:B------:R-:W-:Y:S01]  /*3de0*/  FFMA.FTZ R10, R9, R10, 0.48089820146560668945 ;  /* 0x3ef6384a090a7423 */ /* 0x000fe2000001000a */
[----:B------:R-:W-:Y:S01]  /*3df0*/  FFMA.FTZ R16, R15, R16, 0.48089820146560668945 ;  /* 0x3ef6384a0f107423 */ /* 0x000fe20000010010 */
[----:B------:R-:W-:Y:S01]  /*3e00*/  FMUL R6, R5, R6 ;  /* 0x0000000605067220 */ /* 0x000fe20000400000 */
[----:B------:R-:W-:Y:S01]  /*3e10*/  SHF.R.U32.HI R0, RZ, 0x5, R0 ;  /* 0x00000005ff007819 */ /* 0x000fe20000011600 */
[----:B------:R-:W-:Y:S01]  /*3e20*/  FMUL R14, R11, R14 ;  /* 0x0000000e0b0e7220 */ /* 0x000fe20000400000 */
[----:B------:R-:W-:Y:S01]  /*3e30*/  FFMA.FTZ R16, R15, R16, -0.72134751081466674805 ;  /* 0xbf38aa3b0f107423 */ /* 0x000fe20000010010 */
[----:B------:R-:W-:Y:S01]  /*3e40*/  FMUL R6, R5, R6 ;  /* 0x0000000605067220 */ /* 0x000fe20000400000 */
[----:B------:R-:W-:Y:S01]  /*3e50*/  FFMA.FTZ R10, R9, R10, -0.72134751081466674805 ;  /* 0xbf38aa3b090a7423 */ /* 0x000fe2000001000a */
[----:B------:R-:W-:Y:S01]  /*3e60*/  FFMA.FTZ R11, R11, 1.4426950216293334961, R14 ;  /* 0x3fb8aa3b0b0b7823 */ /* 0x000fe2000001000e */
[----:B------:R-:W-:Y:S01]  /*3e70*/  FMUL R16, R15, R16 ;  /* 0x000000100f107220 */ /* 0x000fe20000400000 */
[----:B------:R-:W-:Y:S01]  /*3e80*/  FFMA.FTZ R5, R5, 1.4426950216293334961, R6 ;  /* 0x3fb8aa3b05057823 */ /* 0x000fe20000010006 */
[----:B------:R-:W-:Y:S01]  /*3e90*/  FMUL R10, R9, R10 ;  /* 0x0000000a090a7220 */ /* 0x000fe20000400000 */
[----:B------:R-:W-:Y:S01]  /*3ea0*/  ISETP.GE.U32.AND P2, PT, R28, 0x7f800000, PT ;  /* 0x7f8000001c00780c */ /* 0x000fe20003f46070 */
[----:B------:R-:W-:Y:S01]  /*3eb0*/  FMUL R16, R15, R16 ;  /* 0x000000100f107220 */ /* 0x000fe20000400000 */
[----:B------:R-:W-:Y:S01]  /*3ec0*/  FADD R21, R12, R11 ;  /* 0x0000000b0c157221 */ /* 0x000fe20000000000 */
[----:B------:R-:W-:Y:S01]  /*3ed0*/  FMUL R10, R9, R10 ;  /* 0x0000000a090a7220 */ /* 0x000fe20000400000 */
[----:B------:R-:W-:Y:S01]  /*3ee0*/  FSETP.NEU.AND P1, PT, R29, RZ, PT ;  /* 0x000000ff1d00720b */ /* 0x000fe20003f2d000 */
[----:B------:R-:W-:Y:S01]  /*3ef0*/  FFMA.FTZ R16, R15, 1.4426950216293334961, R16 ;  /* 0x3fb8aa3b0f107823 */ /* 0x000fe20000010010 */
[----:B------:R-:W-:Y:S01]  /*3f00*/  SGXT.U32 R15, R0, 0x3 ;  /* 0x00000003000f781a */ /* 0x000fe20000000000 */
[----:B------:R-:W-:Y:S01]  /*3f10*/  FADD R0, R4, R5 ;  /* 0x0000000504007221 */ /* 0x000fe20000000000 */
[----:B------:R-:W-:Y:S01]  /*3f20*/  @P3 IMAD.MOV.U32 R4, RZ, RZ, 0x7f800000 ;  /* 0x7f800000ff043424 */ /* 0x000fe200078e00ff */
[----:B------:R-:W-:Y:S01]  /*3f30*/  ISETP.GE.U32.AND P4, PT, R30, 0x7f800000, PT ;  /* 0x7f8000001e00780c */ /* 0x000fe20003f86070 */
[----:B------:R-:W-:Y:S01]  /*3f40*/  FFMA.FTZ R9, R9, 1.4426950216293334961, R10 ;  /* 0x3fb8aa3b09097823 */ /* 0x000fe2000001000a */
[----:B0-----:R-:W-:-:S02]  /*3f50*/  IMAD R6, R15, R26, RZ ;  /* 0x0000001a0f067224 */ /* 0x001fc400078e02ff */
[----:B------:R-:W-:Y:S01]  /*3f60*/  @P3 FFMA.FTZ R21, R29, R4, +INF ;  /* 0x7f8000001d153423 */ /* 0x000fe20000010004 */
[----:B------:R-:W-:Y:S01]  /*3f70*/  LDS R31, [R7+UR6+0x100] ;  /* 0x00010006071f7984 */ /* 0x000fe20008000800 */
[----:B------:R-:W-:Y:S01]  /*3f80*/  ISETP.GE.U32.AND P5, PT, R39, 0x7f800000, PT ;  /* 0x7f8000002700780c */ /* 0x000fe20003fa6070 */
[----:B---3--:R-:W-:Y:S01]  /*3f90*/  FADD R20, R8, R9 ;  /* 0x0000000908147221 */ /* 0x008fe20000000000 */
[----:B------:R-:W-:Y:S01]  /*3fa0*/  IMAD R9, R26, 0x8, R6 ;  /* 0x000000081a097824 */ /* 0x000fe200078e0206 */
[----:B------:R-:W0:Y:S01]  /*3fb0*/  LDS R29, [R7+UR6] ;  /* 0x00000006071d7984 */ /* 0x000e220008000800 */
[----:B------:R-:W-:Y:S02]  /*3fc0*/  @P2 IMAD.MOV.U32 R4, RZ, RZ, 0x7f800000 ;  /* 0x7f800000ff042424 */ /* 0x000fe400078e00ff */
[----:B------:R-:W-:Y:S01]  /*3fd0*/  FADD R22, R13, R16 ;  /* 0x000000100d167221 */ /* 0x000fe20000000000 */
[----:B------:R-:W-:Y:S01]  /*3fe0*/  FSETP.NEU.AND P3, PT, R28, RZ, PT ;  /* 0x000000ff1c00720b */ /* 0x000fe20003f6d000 */
[----:B------:R-:W3:Y:S01]  /*3ff0*/  LDS R33, [R7+UR6+0x200] ;  /* 0x0002000607217984 */ /* 0x000ee20008000800 */
[----:B------:R-:W-:Y:S01]  /*4000*/  LEA R11, R26, R9, 0x3 ;  /* 0x000000091a0b7211 */ /* 0x000fe200078e18ff */
[----:B------:R-:W-:Y:S01]  /*4010*/  @P2 FFMA.FTZ R0, R28, R4, +INF ;  /* 0x7f8000001c002423 */ /* 0x000fe20000010004 */
[----:B------:R-:W-:Y:S01]  /*4020*/  @P4 IMAD.MOV.U32 R5, RZ, RZ, 0x7f800000 ;  /* 0x7f800000ff054424 */ /* 0x000fe200078e00ff */
[----:B------:R4:W5:Y:S01]  /*4030*/  LDS R35, [R7+UR6+0x300] ;  /* 0x0003000607237984 */ /* 0x0009620008000800 */
[----:B------:R-:W-:Y:S01]  /*4040*/  IMAD R4, R2, UR5, RZ ;  /* 0x0000000502047c24 */ /* 0x000fe2000f8e02ff */
[----:B------:R-:W-:Y:S01]  /*4050*/  LEA R13, R26, R11, 0x3 ;  /* 0x0000000b1a0d7211 */ /* 0x000fe200078e18ff */
[----:B------:R-:W-:Y:S01]  /*4060*/  @P4 FFMA.FTZ R20, R30, R5, +INF ;  /* 0x7f8000001e144423 */ /* 0x000fe20000010005 */
[----:B------:R-:W-:Y:S01]  /*4070*/  @P5 IMAD.MOV.U32 R8, RZ, RZ, 0x7f800000 ;  /* 0x7f800000ff085424 */ /* 0x000fe200078e00ff */
[----:B------:R-:W-:Y:S01]  /*4080*/  UIMAD.WIDE UR4, UR4, 0x2, URZ ;  /* 0x00000002040478a5 */ /* 0x000fe2000f8e02ff */
[----:B------:R-:W-:Y:S01]  /*4090*/  SHF.L.U32 R5, R4, 0x1, RZ ;  /* 0x0000000104057819 */ /* 0x000fe200000006ff */
[----:B------:R-:W-:-:S02]  /*40a0*/  IMAD R15, R26, 0x8, R13 ;  /* 0x000000081a0f7824 */ /* 0x000fc400078e020d */
[----:B------:R-:W-:Y:S01]  /*40b0*/  @P5 FFMA.FTZ R22, R39, R8, +INF ;  /* 0x7f80000027165423 */ /* 0x000fe20000010008 */
[----:B------:R-:W-:Y:S01]  /*40c0*/  IMAD.HI R4, R4, 0x2, RZ ;  /* 0x0000000204047827 */ /* 0x000fe200078e02ff */
[----:B--2---:R-:W-:Y:S02]  /*40d0*/  IADD3 R18, P4, P5, R5, UR8, R36 ;  /* 0x0000000805127c10 */ /* 0x004fe4000fd9e024 */
[----:B------:R-:W-:Y:S01]  /*40e0*/  FSETP.NEU.AND P2, PT, R30, RZ, PT ;  /* 0x000000ff1e00720b */ /* 0x000fe20003f4d000 */
[----:B-1----:R-:W-:Y:S01]  /*40f0*/  IMAD R17, R26, 0x8, R15 ;  /* 0x000000081a117824 */ /* 0x002fe200078e020f */
[----:B------:R-:W-:Y:S02]  /*4100*/  IADD3.X R24, PT, PT, R4, UR5, R37, P4, P5 ;  /* 0x0000000504187c10 */ /* 0x000fe4000a7ea425 */
[-C--:B------:R-:W-:Y:S01]  /*4110*/  LEA R4, P6, R6, R18.reuse, 0x1 ;  /* 0x0000001206047211 */ /* 0x080fe200078c08ff */
[----:B------:R-:W-:Y:S01]  /*4120*/  IMAD R19, R26, 0x8, R17 ;  /* 0x000000081a137824 */ /* 0x000fe200078e0211 */
[-C--:B------:R-:W-:Y:S01]  /*4130*/  LEA R8, P5, R9, R18.reuse, 0x1 ;  /* 0x0000001209087211 */ /* 0x080fe200078a08ff */
[----:B------:R-:W1:Y:S01]  /*4140*/  LDCU UR4, c[0x0][0x3ec] ;  /* 0x00007d80ff0477ac */ /* 0x000e620008000800 */
[----:B------:R-:W-:Y:S01]  /*4150*/  LEA R10, P4, R11, R18, 0x1 ;  /* 0x000000120b0a7211 */ /* 0x000fe200078808ff */
[----:B------:R-:W2:Y:S01]  /*4160*/  LDC.64 R36, c[0x0][0x3a0] ;  /* 0x0000e800ff247b82 */ /* 0x000ea20000000a00 */
[----:B------:R-:W-:-:S02]  /*4170*/  LEA.HI.X.SX32 R5, R6, R24, 0x1, P6 ;  /* 0x0000001806057211 */ /* 0x000fc400030f0eff */
[----:B------:R-:W-:Y:S02]  /*4180*/  LEA R12, P6, R13, R18, 0x1 ;  /* 0x000000120d0c7211 */ /* 0x000fe400078c08ff */
[----:B------:R-:W-:Y:S02]  /*4190*/  LEA.HI.X.SX32 R9, R9, R24, 0x1, P5 ;  /* 0x0000001809097211 */ /* 0x000fe400028f0eff */
[----:B------:R-:W-:Y:S02]  /*41a0*/  LEA R6, P5, R15, R18, 0x1 ;  /* 0x000000120f067211 */ /* 0x000fe400078a08ff */
[----:B------:R-:W-:Y:S02]  /*41b0*/  LEA R23, R26, R19, 0x3 ;  /* 0x000000131a177211 */ /* 0x000fe400078e18ff */
[----:B------:R-:W-:Y:S01]  /*41c0*/  LEA.HI.X.SX32 R11, R11, R24, 0x1, P4 ;  /* 0x000000180b0b7211 */ /* 0x000fe200020f0eff */
[----:B0-----:R0:W-:Y:S01]  /*41d0*/  STG.E.U16 desc[UR10][R4.64], R29 ;  /* 0x0000001d04007986 */ /* 0x0011e2000c10150a */
[----:B------:R-:W-:-:S02]  /*41e0*/  LEA R14, P4, R17, R18, 0x1 ;  /* 0x00000012110e7211 */ /* 0x000fc400078808ff */
[----:B------:R-:W-:Y:S01]  /*41f0*/  LEA.HI.X.SX32 R13, R13, R24, 0x1, P6 ;  /* 0x000000180d0d7211 */ /* 0x000fe200030f0eff */
[----:B-1----:R-:W-:Y:S01]  /*4200*/  UIMAD UR4, UR7, UR4, URZ ;  /* 0x00000004070472a4 */ /* 0x002fe2000f8e02ff */
[----:B------:R-:W-:Y:S02]  /*4210*/  LEA R16, P6, R19, R18, 0x1 ;  /* 0x0000001213107211 */ /* 0x000fe400078c08ff */
[----:B----4-:R-:W-:Y:S01]  /*4220*/  LEA.HI.X.SX32 R7, R15, R24, 0x1, P5 ;  /* 0x000000180f077211 */ /* 0x010fe200028f0eff */
[----:B------:R-:W-:Y:S01]  /*4230*/  USHF.L.U32 UR7, UR4, 0x2, URZ ;  /* 0x0000000204077899 */ /* 0x000fe200080006ff */
[----:B------:R-:W-:Y:S01]  /*4240*/  LEA R18, P5, R23, R18, 0x1 ;  /* 0x0000001217127211 */ /* 0x000fe200078a08ff */
[----:B------:R-:W-:Y:S01]  /*4250*/  UIMAD.WIDE UR4, UR4, 0x4, URZ ;  /* 0x00000004040478a5 */ /* 0x000fe2000f8e02ff */
[----:B------:R-:W-:Y:S02]  /*4260*/  LEA.HI.X.SX32 R15, R17, R24, 0x1, P4 ;  /* 0x00000018110f7211 */ /* 0x000fe400020f0eff */
[----:B------:R-:W-:-:S02]  /*4270*/  PRMT R26, R29, 0x7632, R26 ;  /* 0x000076321d1a7816 */ /* 0x000fc4000000001a */
[-C--:B------:R-:W-:Y:S02]  /*4280*/  LEA.HI.X.SX32 R17, R19, R24.reuse, 0x1, P6 ;  /* 0x0000001813117211 */ /* 0x080fe400030f0eff */
[----:B------:R-:W-:Y:S01]  /*4290*/  LEA.HI.X.SX32 R19, R23, R24, 0x1, P5 ;  /* 0x0000001817137211 */ /* 0x000fe200028f0eff */
[----:B------:R1:W-:Y:S01]  /*42a0*/  STG.E.U16 desc[UR10][R8.64], R26 ;  /* 0x0000001a08007986 */ /* 0x0003e2000c10150a */
[----:B------:R-:W-:Y:S02]  /*42b0*/  PRMT R23, R31, 0x7632, R23 ;  /* 0x000076321f177816 */ /* 0x000fe40000000017 */
[----:B------:R-:W-:Y:S01]  /*42c0*/  FSETP.NEU.AND P4, PT, R39, RZ, PT ;  /* 0x000000ff2700720b */ /* 0x000fe20003f8d000 */
[----:B------:R4:W-:Y:S01]  /*42d0*/  STG.E.U16 desc[UR10][R10.64], R31 ;  /* 0x0000001f0a007986 */ /* 0x0009e2000c10150a */
[----:B0-----:R-:W-:Y:S02]  /*42e0*/  FSEL R4, R0, -INF , P3 ;  /* 0xff80000000047808 */ /* 0x001fe40001800000 */
[----:B------:R-:W-:Y:S01]  /*42f0*/  FSEL R5, R20, -INF , P2 ;  /* 0xff80000014057808 */ /* 0x000fe20001000000 */
[----:B------:R5:W-:Y:S01]  /*4300*/  STG.E.U16 desc[UR10][R12.64], R23 ;  /* 0x000000170c007986 */ /* 0x000be2000c10150a */
[----:B------:R-:W-:Y:S01]  /*4310*/  FSEL R0, R21, -INF , P1 ;  /* 0xff80000015007808 */ /* 0x000fe20000800000 */
[----:B------:R-:W-:-:S02]  /*4320*/  FFMA R4, R4, 0.69314718246459960938, R27 ;  /* 0x3f31721804047823 */ /* 0x000fc4000000001b */
[----:B---3--:R0:W-:Y:S01]  /*4330*/  STG.E.U16 desc[UR10][R6.64], R33 ;  /* 0x0000002106007986 */ /* 0x0081e2000c10150a */
[----:B-1----:R-:W-:Y:S01]  /*4340*/  FSEL R9, R22, -INF , P4 ;  /* 0xff80000016097808 */ /* 0x002fe20002000000 */
[----:B------:R-:W-:Y:S01]  /*4350*/  FFMA R5, R5, 0.69314718246459960938, R112 ;  /* 0x3f31721805057823 */ /* 0x000fe20000000070 */
[----:B------:R-:W-:Y:S02]  /*4360*/  LEA R8, R3, UR6, 0x2 ;  /* 0x0000000603087c11 */ /* 0x000fe4000f8e10ff */
[----:B----4-:R-:W-:Y:S02]  /*4370*/  PRMT R11, R33, 0x7632, R11 ;  /* 0x00007632210b7816 */ /* 0x010fe4000000000b */
[----:B-----5:R-:W-:-:S03]  /*4380*/  PRMT R13, R35, 0x7632, R13 ;  /* 0x00007632230d7816 */ /* 0x020fc6000000000d */
[----:B------:R1:W-:Y:S01]  /*4390*/  STG.E.U16 desc[UR10][R14.64], R11 ;  /* 0x0000000b0e007986 */ /* 0x0003e2000c10150a */
[----:B0-----:R-:W-:Y:S01]  /*43a0*/  FFMA R6, R0, 0.69314718246459960938, R113 ;  /* 0x3f31721800067823 */ /* 0x001fe20000000071 */
[----:B------:R-:W-:Y:S02]  /*43b0*/  FFMA R7, R9, 0.69314718246459960938, R114 ;  /* 0x3f31721809077823 */ /* 0x000fe40000000072 */
[----:B------:R1:W-:Y:S01]  /*43c0*/  STG.E.U16 desc[UR10][R16.64], R35 ;  /* 0x0000002310007986 */ /* 0x0003e2000c10150a */
[C---:B------:R-:W-:Y:S02]  /*43d0*/  IMAD.SHL.U32 R9, R2.reuse, 0x4, RZ ;  /* 0x0000000402097824 */ /* 0x040fe400078e00ff */
[----:B------:R-:W-:Y:S01]  /*43e0*/  IMAD.HI R0, R2, 0x4, RZ ;  /* 0x0000000402007827 */ /* 0x000fe200078e02ff */
[----:B------:R1:W-:Y:S01]  /*43f0*/  STG.E.U16 desc[UR10][R18.64], R13 ;  /* 0x0000000d12007986 */ /* 0x0003e2000c10150a */
[----:B------:R-:W-:Y:S01]  /*4400*/  BAR.SYNC.DEFER_BLOCKING 0x0 ;  /* 0x0000000000007b1d */ /* 0x000fe20000010000 */
[----:B--2---:R-:W-:-:S04]  /*4410*/  IADD3 R2, P1, P2, R9, UR7, R36 ;  /* 0x0000000709027c10 */ /* 0x004fc8000fa3e024 */
[----:B------:R-:W-:Y:S01]  /*4420*/  IADD3.X R3, PT, PT, R0, UR5, R37, P1, P2 ;  /* 0x0000000500037c10 */ /* 0x000fe20008fe4425 */
[----:B------:R1:W-:Y:S02]  /*4430*/  STS.128 [R8], R4 ;  /* 0x0000000408007388 */ /* 0x0003e40000000c00 */
[----:B------:R-:W-:Y:S06]  /*4440*/  BAR.SYNC.DEFER_BLOCKING 0x0 ;  /* 0x0000000000007b1d */ /* 0x000fec0000010000 */
[----:B------:R-:W-:Y:S05]  /*4450*/  @P0 EXIT ;  /* 0x000000000000094d */ /* 0x000fea0003800000 */
[----:B------:R-:W0:Y:S04]  /*4460*/  LDS R25, [R25] ;  /* 0x0000000019197984 */ /* 0x000e280000000800 */
[----:B0-----:R-:W-:Y:S01]  /*4470*/  STG.E desc[UR10][R2.64], R25 ;  /* 0x0000001902007986 */ /* 0x001fe2000c10190a */
[----:B------:R-:W-:Y:S05]  /*4480*/  EXIT ;  /* 0x000000000000794d */ /* 0x000fea0003800000 */
.L_x_2:
[----:B------:R-:W-:-:S00]  /*4490*/  BRA `(.L_x_2) ;  /* 0xfffffffc00fc7947 */ /* 0x000fc0000383ffff */
[----:B------:R-:W-:-:S00]  /*44a0*/  NOP ;  /* 0x0000000000007918 */ /* 0x000fc00000000000 */
        /* <DEDUP_REMOVED lines=13> */
.L_x_3:


//--------------------- .nv.global.init           --------------------------
	.section	.nv.global.init,"aw",@progbits
.nv.global.init:
	.type		_$_str,@object
	.size		_$_str,(.L_0 - _$_str)
_$_str:
        /*0000*/ 	.byte	0x5f, 0x5f, 0x43, 0x55, 0x44, 0x41, 0x5f, 0x46, 0x54, 0x5a, 0x00
.L_0:


//--------------------- .nv.shared.attn_fwd       --------------------------
	.section	.nv.shared.attn_fwd,"aw",@nobits
	.sectionflags	@""
	.align	16
	.zero		1024


//--------------------- .nv.shared.reserved.0     --------------------------
	.section	.nv.shared.reserved.0,"aw",@nobits
	.weak		__nv_reservedSMEM_offset_0_alias
	.size		__nv_reservedSMEM_offset_0_alias, 0, 64
	.other		__nv_reservedSMEM_offset_0_alias,@"STO_CUDA_RESERVED_SHARED STV_DEFAULT"
__nv_reservedSMEM_offset_0_alias:
	.zero		0
	.zero		64


//--------------------- .nv.constant0.attn_fwd    --------------------------
	.section	.nv.constant0.attn_fwd,"a",@progbits
	.sectionflags	@""
	.align	4
.nv.constant0.attn_fwd:
	.zero		1032


//--------------------- SYMBOLS --------------------------

	.type		.nv.reservedSmem.offset0,@object
	.size		.nv.reservedSmem.offset0,0x4
	.type		.nv.reservedSmem.cap,@object
	.size		.nv.reservedSmem.cap,0x4
